//
// Generated by NVIDIA NVVM Compiler
//
// Compiler Build ID: CL-36424714
// Cuda compilation tools, release 13.0, V13.0.88
// Based on NVVM 20.0.0
//

.version 9.0
.target sm_100
.address_size 64

	// .globl	_Z8knotHashPKhiPi

.visible .entry _Z8knotHashPKhiPi(
	.param .u64 .ptr .align 1 _Z8knotHashPKhiPi_param_0,
	.param .u32 _Z8knotHashPKhiPi_param_1,
	.param .u64 .ptr .align 1 _Z8knotHashPKhiPi_param_2
)
{
	.local .align 16 .b8 	__local_depot0[1088];
	.reg .b64 	%SP;
	.reg .b64 	%SPL;
	.reg .pred 	%p<20>;
	.reg .b16 	%rs<29>;
	.reg .b32 	%r<1351>;
	.reg .b64 	%rd<60>;

	mov.u64 	%SPL, __local_depot0;
	ld.param.u64 	%rd6, [_Z8knotHashPKhiPi_param_0];
	ld.param.u32 	%r51, [_Z8knotHashPKhiPi_param_1];
	cvta.to.global.u64 	%rd1, %rd6;
	add.u64 	%rd2, %SPL, 0;
	add.u64 	%rd3, %SPL, 64;
	mov.u32 	%r53, %ctaid.x;
	mov.u32 	%r54, %ntid.x;
	mov.u32 	%r55, %tid.x;
	mad.lo.s32 	%r1, %r53, %r54, %r55;
	setp.lt.s32 	%p1, %r51, 1;
	mov.b32 	%r1338, 0;
	@%p1 bra 	$L__BB0_13;
	and.b32  	%r2, %r51, 15;
	setp.lt.u32 	%p2, %r51, 16;
	mov.b32 	%r1334, 0;
	@%p2 bra 	$L__BB0_4;
	and.b32  	%r1334, %r51, 2147483632;
	mov.b32 	%r1332, 0;
$L__BB0_3:
	.pragma "nounroll";
	cvt.u64.u32 	%rd9, %r1332;
	add.s64 	%rd10, %rd1, %rd9;
	add.s64 	%rd11, %rd2, %rd9;
	add.s32 	%r1332, %r1332, 16;
	ld.global.u8 	%r58, [%rd10+15];
	ld.global.u8 	%r59, [%rd10+14];
	prmt.b32 	%r60, %r59, %r58, 0x3340U;
	ld.global.u8 	%r61, [%rd10+13];
	ld.global.u8 	%r62, [%rd10+12];
	prmt.b32 	%r63, %r62, %r61, 0x3340U;
	prmt.b32 	%r64, %r63, %r60, 0x5410U;
	ld.global.u8 	%r65, [%rd10+11];
	ld.global.u8 	%r66, [%rd10+10];
	prmt.b32 	%r67, %r66, %r65, 0x3340U;
	ld.global.u8 	%r68, [%rd10+9];
	ld.global.u8 	%r69, [%rd10+8];
	prmt.b32 	%r70, %r69, %r68, 0x3340U;
	prmt.b32 	%r71, %r70, %r67, 0x5410U;
	ld.global.u8 	%r72, [%rd10+7];
	ld.global.u8 	%r73, [%rd10+6];
	prmt.b32 	%r74, %r73, %r72, 0x3340U;
	ld.global.u8 	%r75, [%rd10+5];
	ld.global.u8 	%r76, [%rd10+4];
	prmt.b32 	%r77, %r76, %r75, 0x3340U;
	prmt.b32 	%r78, %r77, %r74, 0x5410U;
	ld.global.u8 	%r79, [%rd10+3];
	ld.global.u8 	%r80, [%rd10+2];
	prmt.b32 	%r81, %r80, %r79, 0x3340U;
	ld.global.u8 	%r82, [%rd10+1];
	ld.global.u8 	%r83, [%rd10];
	prmt.b32 	%r84, %r83, %r82, 0x3340U;
	prmt.b32 	%r85, %r84, %r81, 0x5410U;
	st.local.v4.b32 	[%rd11], {%r85, %r78, %r71, %r64};
	setp.ne.s32 	%p3, %r1332, %r1334;
	@%p3 bra 	$L__BB0_3;
$L__BB0_4:
	setp.eq.s32 	%p4, %r2, 0;
	mov.u32 	%r1338, %r51;
	@%p4 bra 	$L__BB0_13;
	and.b32  	%r7, %r51, 7;
	setp.lt.u32 	%p5, %r2, 8;
	@%p5 bra 	$L__BB0_7;
	cvt.u64.u32 	%rd12, %r1334;
	add.s64 	%rd13, %rd1, %rd12;
	ld.global.u8 	%rs1, [%rd13];
	add.s64 	%rd14, %rd2, %rd12;
	st.local.u8 	[%rd14], %rs1;
	ld.global.u8 	%rs2, [%rd13+1];
	st.local.u8 	[%rd14+1], %rs2;
	ld.global.u8 	%rs3, [%rd13+2];
	st.local.u8 	[%rd14+2], %rs3;
	ld.global.u8 	%rs4, [%rd13+3];
	st.local.u8 	[%rd14+3], %rs4;
	ld.global.u8 	%rs5, [%rd13+4];
	st.local.u8 	[%rd14+4], %rs5;
	ld.global.u8 	%rs6, [%rd13+5];
	st.local.u8 	[%rd14+5], %rs6;
	ld.global.u8 	%rs7, [%rd13+6];
	st.local.u8 	[%rd14+6], %rs7;
	ld.global.u8 	%rs8, [%rd13+7];
	st.local.u8 	[%rd14+7], %rs8;
	add.s32 	%r1334, %r1334, 8;
$L__BB0_7:
	setp.eq.s32 	%p6, %r7, 0;
	mov.u32 	%r1338, %r51;
	@%p6 bra 	$L__BB0_13;
	and.b32  	%r10, %r51, 3;
	setp.lt.u32 	%p7, %r7, 4;
	@%p7 bra 	$L__BB0_10;
	cvt.u64.u32 	%rd15, %r1334;
	add.s64 	%rd16, %rd1, %rd15;
	ld.global.u8 	%rs9, [%rd16];
	add.s64 	%rd17, %rd2, %rd15;
	st.local.u8 	[%rd17], %rs9;
	ld.global.u8 	%rs10, [%rd16+1];
	st.local.u8 	[%rd17+1], %rs10;
	ld.global.u8 	%rs11, [%rd16+2];
	st.local.u8 	[%rd17+2], %rs11;
	ld.global.u8 	%rs12, [%rd16+3];
	st.local.u8 	[%rd17+3], %rs12;
	add.s32 	%r1334, %r1334, 4;
$L__BB0_10:
	setp.eq.s32 	%p8, %r10, 0;
	mov.u32 	%r1338, %r51;
	@%p8 bra 	$L__BB0_13;
	mov.b32 	%r1337, 0;
$L__BB0_12:
	.pragma "nounroll";
	cvt.u64.u32 	%rd18, %r1334;
	add.s64 	%rd19, %rd1, %rd18;
	ld.global.u8 	%rs13, [%rd19];
	add.s32 	%r1334, %r1334, 1;
	add.s64 	%rd20, %rd2, %rd18;
	st.local.u8 	[%rd20], %rs13;
	add.s32 	%r1337, %r1337, 1;
	setp.ne.s32 	%p9, %r1337, %r10;
	mov.u32 	%r1338, %r51;
	@%p9 bra 	$L__BB0_12;
$L__BB0_13:
	cvt.u64.u32 	%rd21, %r1338;
	add.s64 	%rd4, %rd2, %rd21;
	mov.b16 	%rs14, 45;
	st.local.u8 	[%rd4], %rs14;
	setp.lt.s32 	%p10, %r1, 100;
	@%p10 bra 	$L__BB0_15;
	mul.hi.u32 	%r87, %r1, 1374389535;
	cvt.u16.u32 	%rs15, %r87;
	shr.u16 	%rs16, %rs15, 5;
	add.s16 	%rs17, %rs16, 48;
	add.s32 	%r1340, %r1338, 2;
	st.local.u8 	[%rd4+1], %rs17;
	bra.uni 	$L__BB0_16;
$L__BB0_15:
	add.s32 	%r1340, %r1338, 1;
	setp.lt.s32 	%p11, %r1, 10;
	@%p11 bra 	$L__BB0_17;
$L__BB0_16:
	mul.hi.u32 	%r88, %r1, 1374389535;
	shr.u32 	%r89, %r88, 5;
	mul.lo.s32 	%r90, %r89, 100;
	sub.s32 	%r91, %r1, %r90;
	cvt.u16.u32 	%rs18, %r91;
	mul.lo.s16 	%rs19, %rs18, 103;
	shr.u16 	%rs20, %rs19, 10;
	or.b16  	%rs21, %rs20, 48;
	add.s32 	%r21, %r1340, 1;
	cvt.u64.u32 	%rd22, %r1340;
	add.s64 	%rd23, %rd2, %rd22;
	st.local.u8 	[%rd23], %rs21;
	mov.u32 	%r1340, %r21;
$L__BB0_17:
	mul.hi.s32 	%r93, %r1, 1717986919;
	shr.u32 	%r94, %r93, 31;
	shr.u32 	%r95, %r93, 2;
	add.s32 	%r96, %r95, %r94;
	mul.lo.s32 	%r97, %r96, 10;
	sub.s32 	%r98, %r1, %r97;
	cvt.u16.u32 	%rs22, %r98;
	add.s16 	%rs23, %rs22, 48;
	cvt.s64.s32 	%rd24, %r1340;
	add.s64 	%rd25, %rd2, %rd24;
	st.local.u8 	[%rd25], %rs23;
	mov.b16 	%rs24, 17;
	st.local.u8 	[%rd25+1], %rs24;
	mov.b16 	%rs25, 31;
	st.local.u8 	[%rd25+2], %rs25;
	mov.b16 	%rs26, 73;
	st.local.u8 	[%rd25+3], %rs26;
	add.s32 	%r99, %r1340, 4;
	mov.b16 	%rs27, 47;
	st.local.u8 	[%rd25+4], %rs27;
	mov.b16 	%rs28, 23;
	st.local.u8 	[%rd25+5], %rs28;
	mov.b32 	%r100, 3;
	mov.b32 	%r101, 2;
	mov.b32 	%r102, 1;
	mov.b32 	%r1344, 0;
	st.local.v4.u32 	[%rd3], {%r1344, %r102, %r101, %r100};
	mov.b32 	%r103, 7;
	mov.b32 	%r104, 6;
	mov.b32 	%r105, 5;
	mov.b32 	%r106, 4;
	st.local.v4.u32 	[%rd3+16], {%r106, %r105, %r104, %r103};
	mov.b32 	%r107, 11;
	mov.b32 	%r108, 10;
	mov.b32 	%r109, 9;
	mov.b32 	%r110, 8;
	st.local.v4.u32 	[%rd3+32], {%r110, %r109, %r108, %r107};
	mov.b32 	%r111, 15;
	mov.b32 	%r112, 14;
	mov.b32 	%r113, 13;
	mov.b32 	%r114, 12;
	st.local.v4.u32 	[%rd3+48], {%r114, %r113, %r112, %r111};
	mov.b32 	%r115, 19;
	mov.b32 	%r116, 18;
	mov.b32 	%r117, 17;
	mov.b32 	%r118, 16;
	st.local.v4.u32 	[%rd3+64], {%r118, %r117, %r116, %r115};
	mov.b32 	%r119, 23;
	mov.b32 	%r120, 22;
	mov.b32 	%r121, 21;
	mov.b32 	%r122, 20;
	st.local.v4.u32 	[%rd3+80], {%r122, %r121, %r120, %r119};
	mov.b32 	%r123, 27;
	mov.b32 	%r124, 26;
	mov.b32 	%r125, 25;
	mov.b32 	%r126, 24;
	st.local.v4.u32 	[%rd3+96], {%r126, %r125, %r124, %r123};
	mov.b32 	%r127, 31;
	mov.b32 	%r128, 30;
	mov.b32 	%r129, 29;
	mov.b32 	%r130, 28;
	st.local.v4.u32 	[%rd3+112], {%r130, %r129, %r128, %r127};
	mov.b32 	%r131, 35;
	mov.b32 	%r132, 34;
	mov.b32 	%r133, 33;
	mov.b32 	%r134, 32;
	st.local.v4.u32 	[%rd3+128], {%r134, %r133, %r132, %r131};
	mov.b32 	%r135, 39;
	mov.b32 	%r136, 38;
	mov.b32 	%r137, 37;
	mov.b32 	%r138, 36;
	st.local.v4.u32 	[%rd3+144], {%r138, %r137, %r136, %r135};
	mov.b32 	%r139, 43;
	mov.b32 	%r140, 42;
	mov.b32 	%r141, 41;
	mov.b32 	%r142, 40;
	st.local.v4.u32 	[%rd3+160], {%r142, %r141, %r140, %r139};
	mov.b32 	%r143, 47;
	mov.b32 	%r144, 46;
	mov.b32 	%r145, 45;
	mov.b32 	%r146, 44;
	st.local.v4.u32 	[%rd3+176], {%r146, %r145, %r144, %r143};
	mov.b32 	%r147, 51;
	mov.b32 	%r148, 50;
	mov.b32 	%r149, 49;
	mov.b32 	%r150, 48;
	st.local.v4.u32 	[%rd3+192], {%r150, %r149, %r148, %r147};
	mov.b32 	%r151, 55;
	mov.b32 	%r152, 54;
	mov.b32 	%r153, 53;
	mov.b32 	%r154, 52;
	st.local.v4.u32 	[%rd3+208], {%r154, %r153, %r152, %r151};
	mov.b32 	%r155, 59;
	mov.b32 	%r156, 58;
	mov.b32 	%r157, 57;
	mov.b32 	%r158, 56;
	st.local.v4.u32 	[%rd3+224], {%r158, %r157, %r156, %r155};
	mov.b32 	%r159, 63;
	mov.b32 	%r160, 62;
	mov.b32 	%r161, 61;
	mov.b32 	%r162, 60;
	st.local.v4.u32 	[%rd3+240], {%r162, %r161, %r160, %r159};
	mov.b32 	%r163, 67;
	mov.b32 	%r164, 66;
	mov.b32 	%r165, 65;
	mov.b32 	%r166, 64;
	st.local.v4.u32 	[%rd3+256], {%r166, %r165, %r164, %r163};
	mov.b32 	%r167, 71;
	mov.b32 	%r168, 70;
	mov.b32 	%r169, 69;
	mov.b32 	%r170, 68;
	st.local.v4.u32 	[%rd3+272], {%r170, %r169, %r168, %r167};
	mov.b32 	%r171, 75;
	mov.b32 	%r172, 74;
	mov.b32 	%r173, 73;
	mov.b32 	%r174, 72;
	st.local.v4.u32 	[%rd3+288], {%r174, %r173, %r172, %r171};
	mov.b32 	%r175, 79;
	mov.b32 	%r176, 78;
	mov.b32 	%r177, 77;
	mov.b32 	%r178, 76;
	st.local.v4.u32 	[%rd3+304], {%r178, %r177, %r176, %r175};
	mov.b32 	%r179, 83;
	mov.b32 	%r180, 82;
	mov.b32 	%r181, 81;
	mov.b32 	%r182, 80;
	st.local.v4.u32 	[%rd3+320], {%r182, %r181, %r180, %r179};
	mov.b32 	%r183, 87;
	mov.b32 	%r184, 86;
	mov.b32 	%r185, 85;
	mov.b32 	%r186, 84;
	st.local.v4.u32 	[%rd3+336], {%r186, %r185, %r184, %r183};
	mov.b32 	%r187, 91;
	mov.b32 	%r188, 90;
	mov.b32 	%r189, 89;
	mov.b32 	%r190, 88;
	st.local.v4.u32 	[%rd3+352], {%r190, %r189, %r188, %r187};
	mov.b32 	%r191, 95;
	mov.b32 	%r192, 94;
	mov.b32 	%r193, 93;
	mov.b32 	%r194, 92;
	st.local.v4.u32 	[%rd3+368], {%r194, %r193, %r192, %r191};
	mov.b32 	%r195, 99;
	mov.b32 	%r196, 98;
	mov.b32 	%r197, 97;
	mov.b32 	%r198, 96;
	st.local.v4.u32 	[%rd3+384], {%r198, %r197, %r196, %r195};
	mov.b32 	%r199, 103;
	mov.b32 	%r200, 102;
	mov.b32 	%r201, 101;
	mov.b32 	%r202, 100;
	st.local.v4.u32 	[%rd3+400], {%r202, %r201, %r200, %r199};
	mov.b32 	%r203, 107;
	mov.b32 	%r204, 106;
	mov.b32 	%r205, 105;
	mov.b32 	%r206, 104;
	st.local.v4.u32 	[%rd3+416], {%r206, %r205, %r204, %r203};
	mov.b32 	%r207, 111;
	mov.b32 	%r208, 110;
	mov.b32 	%r209, 109;
	mov.b32 	%r210, 108;
	st.local.v4.u32 	[%rd3+432], {%r210, %r209, %r208, %r207};
	mov.b32 	%r211, 115;
	mov.b32 	%r212, 114;
	mov.b32 	%r213, 113;
	mov.b32 	%r214, 112;
	st.local.v4.u32 	[%rd3+448], {%r214, %r213, %r212, %r211};
	mov.b32 	%r215, 119;
	mov.b32 	%r216, 118;
	mov.b32 	%r217, 117;
	mov.b32 	%r218, 116;
	st.local.v4.u32 	[%rd3+464], {%r218, %r217, %r216, %r215};
	mov.b32 	%r219, 123;
	mov.b32 	%r220, 122;
	mov.b32 	%r221, 121;
	mov.b32 	%r222, 120;
	st.local.v4.u32 	[%rd3+480], {%r222, %r221, %r220, %r219};
	mov.b32 	%r223, 127;
	mov.b32 	%r224, 126;
	mov.b32 	%r225, 125;
	mov.b32 	%r226, 124;
	st.local.v4.u32 	[%rd3+496], {%r226, %r225, %r224, %r223};
	mov.b32 	%r227, 131;
	mov.b32 	%r228, 130;
	mov.b32 	%r229, 129;
	mov.b32 	%r230, 128;
	st.local.v4.u32 	[%rd3+512], {%r230, %r229, %r228, %r227};
	mov.b32 	%r231, 135;
	mov.b32 	%r232, 134;
	mov.b32 	%r233, 133;
	mov.b32 	%r234, 132;
	st.local.v4.u32 	[%rd3+528], {%r234, %r233, %r232, %r231};
	mov.b32 	%r235, 139;
	mov.b32 	%r236, 138;
	mov.b32 	%r237, 137;
	mov.b32 	%r238, 136;
	st.local.v4.u32 	[%rd3+544], {%r238, %r237, %r236, %r235};
	mov.b32 	%r239, 143;
	mov.b32 	%r240, 142;
	mov.b32 	%r241, 141;
	mov.b32 	%r242, 140;
	st.local.v4.u32 	[%rd3+560], {%r242, %r241, %r240, %r239};
	mov.b32 	%r243, 147;
	mov.b32 	%r244, 146;
	mov.b32 	%r245, 145;
	mov.b32 	%r246, 144;
	st.local.v4.u32 	[%rd3+576], {%r246, %r245, %r244, %r243};
	mov.b32 	%r247, 151;
	mov.b32 	%r248, 150;
	mov.b32 	%r249, 149;
	mov.b32 	%r250, 148;
	st.local.v4.u32 	[%rd3+592], {%r250, %r249, %r248, %r247};
	mov.b32 	%r251, 155;
	mov.b32 	%r252, 154;
	mov.b32 	%r253, 153;
	mov.b32 	%r254, 152;
	st.local.v4.u32 	[%rd3+608], {%r254, %r253, %r252, %r251};
	mov.b32 	%r255, 159;
	mov.b32 	%r256, 158;
	mov.b32 	%r257, 157;
	mov.b32 	%r258, 156;
	st.local.v4.u32 	[%rd3+624], {%r258, %r257, %r256, %r255};
	mov.b32 	%r259, 163;
	mov.b32 	%r260, 162;
	mov.b32 	%r261, 161;
	mov.b32 	%r262, 160;
	st.local.v4.u32 	[%rd3+640], {%r262, %r261, %r260, %r259};
	mov.b32 	%r263, 167;
	mov.b32 	%r264, 166;
	mov.b32 	%r265, 165;
	mov.b32 	%r266, 164;
	st.local.v4.u32 	[%rd3+656], {%r266, %r265, %r264, %r263};
	mov.b32 	%r267, 171;
	mov.b32 	%r268, 170;
	mov.b32 	%r269, 169;
	mov.b32 	%r270, 168;
	st.local.v4.u32 	[%rd3+672], {%r270, %r269, %r268, %r267};
	mov.b32 	%r271, 175;
	mov.b32 	%r272, 174;
	mov.b32 	%r273, 173;
	mov.b32 	%r274, 172;
	st.local.v4.u32 	[%rd3+688], {%r274, %r273, %r272, %r271};
	mov.b32 	%r275, 179;
	mov.b32 	%r276, 178;
	mov.b32 	%r277, 177;
	mov.b32 	%r278, 176;
	st.local.v4.u32 	[%rd3+704], {%r278, %r277, %r276, %r275};
	mov.b32 	%r279, 183;
	mov.b32 	%r280, 182;
	mov.b32 	%r281, 181;
	mov.b32 	%r282, 180;
	st.local.v4.u32 	[%rd3+720], {%r282, %r281, %r280, %r279};
	mov.b32 	%r283, 187;
	mov.b32 	%r284, 186;
	mov.b32 	%r285, 185;
	mov.b32 	%r286, 184;
	st.local.v4.u32 	[%rd3+736], {%r286, %r285, %r284, %r283};
	mov.b32 	%r287, 191;
	mov.b32 	%r288, 190;
	mov.b32 	%r289, 189;
	mov.b32 	%r290, 188;
	st.local.v4.u32 	[%rd3+752], {%r290, %r289, %r288, %r287};
	mov.b32 	%r291, 195;
	mov.b32 	%r292, 194;
	mov.b32 	%r293, 193;
	mov.b32 	%r294, 192;
	st.local.v4.u32 	[%rd3+768], {%r294, %r293, %r292, %r291};
	mov.b32 	%r295, 199;
	mov.b32 	%r296, 198;
	mov.b32 	%r297, 197;
	mov.b32 	%r298, 196;
	st.local.v4.u32 	[%rd3+784], {%r298, %r297, %r296, %r295};
	mov.b32 	%r299, 203;
	mov.b32 	%r300, 202;
	mov.b32 	%r301, 201;
	mov.b32 	%r302, 200;
	st.local.v4.u32 	[%rd3+800], {%r302, %r301, %r300, %r299};
	mov.b32 	%r303, 207;
	mov.b32 	%r304, 206;
	mov.b32 	%r305, 205;
	mov.b32 	%r306, 204;
	st.local.v4.u32 	[%rd3+816], {%r306, %r305, %r304, %r303};
	mov.b32 	%r307, 211;
	mov.b32 	%r308, 210;
	mov.b32 	%r309, 209;
	mov.b32 	%r310, 208;
	st.local.v4.u32 	[%rd3+832], {%r310, %r309, %r308, %r307};
	mov.b32 	%r311, 215;
	mov.b32 	%r312, 214;
	mov.b32 	%r313, 213;
	mov.b32 	%r314, 212;
	st.local.v4.u32 	[%rd3+848], {%r314, %r313, %r312, %r311};
	mov.b32 	%r315, 219;
	mov.b32 	%r316, 218;
	mov.b32 	%r317, 217;
	mov.b32 	%r318, 216;
	st.local.v4.u32 	[%rd3+864], {%r318, %r317, %r316, %r315};
	mov.b32 	%r319, 223;
	mov.b32 	%r320, 222;
	mov.b32 	%r321, 221;
	mov.b32 	%r322, 220;
	st.local.v4.u32 	[%rd3+880], {%r322, %r321, %r320, %r319};
	mov.b32 	%r323, 227;
	mov.b32 	%r324, 226;
	mov.b32 	%r325, 225;
	mov.b32 	%r326, 224;
	st.local.v4.u32 	[%rd3+896], {%r326, %r325, %r324, %r323};
	mov.b32 	%r327, 231;
	mov.b32 	%r328, 230;
	mov.b32 	%r329, 229;
	mov.b32 	%r330, 228;
	st.local.v4.u32 	[%rd3+912], {%r330, %r329, %r328, %r327};
	mov.b32 	%r331, 235;
	mov.b32 	%r332, 234;
	mov.b32 	%r333, 233;
	mov.b32 	%r334, 232;
	st.local.v4.u32 	[%rd3+928], {%r334, %r333, %r332, %r331};
	mov.b32 	%r335, 239;
	mov.b32 	%r336, 238;
	mov.b32 	%r337, 237;
	mov.b32 	%r338, 236;
	st.local.v4.u32 	[%rd3+944], {%r338, %r337, %r336, %r335};
	mov.b32 	%r339, 243;
	mov.b32 	%r340, 242;
	mov.b32 	%r341, 241;
	mov.b32 	%r342, 240;
	st.local.v4.u32 	[%rd3+960], {%r342, %r341, %r340, %r339};
	mov.b32 	%r343, 247;
	mov.b32 	%r344, 246;
	mov.b32 	%r345, 245;
	mov.b32 	%r346, 244;
	st.local.v4.u32 	[%rd3+976], {%r346, %r345, %r344, %r343};
	mov.b32 	%r347, 251;
	mov.b32 	%r348, 250;
	mov.b32 	%r349, 249;
	mov.b32 	%r350, 248;
	st.local.v4.u32 	[%rd3+992], {%r350, %r349, %r348, %r347};
	mov.b32 	%r351, 255;
	mov.b32 	%r352, 254;
	mov.b32 	%r353, 253;
	mov.b32 	%r354, 252;
	st.local.v4.u32 	[%rd3+1008], {%r354, %r353, %r352, %r351};
	max.s32 	%r355, %r99, -1;
	add.s32 	%r23, %r355, 1;
	mov.u32 	%r1345, %r1344;
	mov.u32 	%r1343, %r1344;
$L__BB0_18:
	mov.b32 	%r1346, 0;
$L__BB0_19:
	mov.u32 	%r29, %r1346;
	cvt.u64.u32 	%rd26, %r29;
	add.s64 	%rd27, %rd2, %rd26;
	ld.local.u8 	%r30, [%rd27];
	setp.lt.u32 	%p12, %r30, 2;
	shr.u32 	%r31, %r30, 1;
	@%p12 bra 	$L__BB0_27;
	add.s32 	%r32, %r1344, %r30;
	add.s32 	%r358, %r31, -1;
	and.b32  	%r33, %r31, 3;
	setp.lt.u32 	%p13, %r358, 3;
	mov.b32 	%r1350, 0;
	@%p13 bra 	$L__BB0_23;
	and.b32  	%r1350, %r31, 124;
	add.s32 	%r1349, %r32, -2;
	and.b32  	%r361, %r31, 124;
	neg.s32 	%r1348, %r361;
	add.s32 	%r1347, %r1344, 3;
$L__BB0_22:
	add.s32 	%r362, %r1347, -2;
	add.s32 	%r363, %r1347, -3;
	shr.s32 	%r364, %r363, 31;
	shr.u32 	%r365, %r364, 24;
	add.s32 	%r366, %r363, %r365;
	and.b32  	%r367, %r366, -256;
	sub.s32 	%r368, %r363, %r367;
	add.s32 	%r369, %r1349, 1;
	shr.s32 	%r370, %r369, 31;
	shr.u32 	%r371, %r370, 24;
	add.s32 	%r372, %r369, %r371;
	and.b32  	%r373, %r372, -256;
	sub.s32 	%r374, %r369, %r373;
	mul.wide.s32 	%rd28, %r368, 4;
	add.s64 	%rd29, %rd3, %rd28;
	ld.local.u8 	%r375, [%rd29];
	mul.wide.s32 	%rd30, %r374, 4;
	add.s64 	%rd31, %rd3, %rd30;
	ld.local.u32 	%r376, [%rd31];
	st.local.u32 	[%rd29], %r376;
	st.local.u32 	[%rd31], %r375;
	shr.s32 	%r377, %r362, 31;
	shr.u32 	%r378, %r377, 24;
	add.s32 	%r379, %r362, %r378;
	and.b32  	%r380, %r379, -256;
	sub.s32 	%r381, %r362, %r380;
	add.s32 	%r382, %r1349, -2;
	shr.s32 	%r383, %r1349, 31;
	shr.u32 	%r384, %r383, 24;
	add.s32 	%r385, %r1349, %r384;
	and.b32  	%r386, %r385, -256;
	sub.s32 	%r387, %r1349, %r386;
	mul.wide.s32 	%rd32, %r381, 4;
	add.s64 	%rd33, %rd3, %rd32;
	ld.local.u8 	%r388, [%rd33];
	mul.wide.s32 	%rd34, %r387, 4;
	add.s64 	%rd35, %rd3, %rd34;
	ld.local.u32 	%r389, [%rd35];
	st.local.u32 	[%rd33], %r389;
	st.local.u32 	[%rd35], %r388;
	add.s32 	%r390, %r1347, -1;
	shr.s32 	%r391, %r390, 31;
	shr.u32 	%r392, %r391, 24;
	add.s32 	%r393, %r390, %r392;
	and.b32  	%r394, %r393, -256;
	sub.s32 	%r395, %r390, %r394;
	add.s32 	%r396, %r1349, -1;
	shr.s32 	%r397, %r396, 31;
	shr.u32 	%r398, %r397, 24;
	add.s32 	%r399, %r396, %r398;
	and.b32  	%r400, %r399, -256;
	sub.s32 	%r401, %r396, %r400;
	mul.wide.s32 	%rd36, %r395, 4;
	add.s64 	%rd37, %rd3, %rd36;
	ld.local.u8 	%r402, [%rd37];
	mul.wide.s32 	%rd38, %r401, 4;
	add.s64 	%rd39, %rd3, %rd38;
	ld.local.u32 	%r403, [%rd39];
	st.local.u32 	[%rd37], %r403;
	st.local.u32 	[%rd39], %r402;
	shr.s32 	%r404, %r1347, 31;
	shr.u32 	%r405, %r404, 24;
	add.s32 	%r406, %r1347, %r405;
	and.b32  	%r407, %r406, -256;
	sub.s32 	%r408, %r1347, %r407;
	shr.s32 	%r409, %r382, 31;
	shr.u32 	%r410, %r409, 24;
	add.s32 	%r411, %r382, %r410;
	and.b32  	%r412, %r411, -256;
	sub.s32 	%r413, %r382, %r412;
	mul.wide.s32 	%rd40, %r408, 4;
	add.s64 	%rd41, %rd3, %rd40;
	ld.local.u8 	%r414, [%rd41];
	mul.wide.s32 	%rd42, %r413, 4;
	add.s64 	%rd43, %rd3, %rd42;
	ld.local.u32 	%r415, [%rd43];
	st.local.u32 	[%rd41], %r415;
	st.local.u32 	[%rd43], %r414;
	add.s32 	%r1349, %r1349, -4;
	add.s32 	%r1348, %r1348, 4;
	add.s32 	%r1347, %r1347, 4;
	setp.ne.s32 	%p14, %r1348, 0;
	@%p14 bra 	$L__BB0_22;
$L__BB0_23:
	setp.eq.s32 	%p15, %r33, 0;
	@%p15 bra 	$L__BB0_27;
	add.s32 	%r45, %r1350, %r1344;
	shr.s32 	%r416, %r45, 31;
	shr.u32 	%r417, %r416, 24;
	add.s32 	%r418, %r45, %r417;
	and.b32  	%r419, %r418, -256;
	sub.s32 	%r420, %r45, %r419;
	not.b32 	%r421, %r1350;
	add.s32 	%r422, %r32, %r421;
	shr.s32 	%r423, %r422, 31;
	shr.u32 	%r424, %r423, 24;
	add.s32 	%r425, %r422, %r424;
	and.b32  	%r426, %r425, -256;
	sub.s32 	%r427, %r422, %r426;
	mul.wide.s32 	%rd44, %r420, 4;
	add.s64 	%rd45, %rd3, %rd44;
	ld.local.u8 	%r428, [%rd45];
	mul.wide.s32 	%rd46, %r427, 4;
	add.s64 	%rd47, %rd3, %rd46;
	ld.local.u32 	%r429, [%rd47];
	st.local.u32 	[%rd45], %r429;
	st.local.u32 	[%rd47], %r428;
	setp.eq.s32 	%p16, %r33, 1;
	@%p16 bra 	$L__BB0_27;
	add.s32 	%r430, %r45, 1;
	shr.s32 	%r431, %r430, 31;
	shr.u32 	%r432, %r431, 24;
	add.s32 	%r433, %r430, %r432;
	and.b32  	%r434, %r433, -256;
	sub.s32 	%r435, %r430, %r434;
	sub.s32 	%r46, %r32, %r1350;
	add.s32 	%r436, %r46, -2;
	shr.s32 	%r437, %r436, 31;
	shr.u32 	%r438, %r437, 24;
	add.s32 	%r439, %r436, %r438;
	and.b32  	%r440, %r439, -256;
	sub.s32 	%r441, %r436, %r440;
	mul.wide.s32 	%rd48, %r435, 4;
	add.s64 	%rd49, %rd3, %rd48;
	ld.local.u8 	%r442, [%rd49];
	mul.wide.s32 	%rd50, %r441, 4;
	add.s64 	%rd51, %rd3, %rd50;
	ld.local.u32 	%r443, [%rd51];
	st.local.u32 	[%rd49], %r443;
	st.local.u32 	[%rd51], %r442;
	setp.eq.s32 	%p17, %r33, 2;
	@%p17 bra 	$L__BB0_27;
	add.s32 	%r444, %r45, 2;
	shr.s32 	%r445, %r444, 31;
	shr.u32 	%r446, %r445, 24;
	add.s32 	%r447, %r444, %r446;
	and.b32  	%r448, %r447, -256;
	sub.s32 	%r449, %r444, %r448;
	add.s32 	%r450, %r46, -3;
	shr.s32 	%r451, %r450, 31;
	shr.u32 	%r452, %r451, 24;
	add.s32 	%r453, %r450, %r452;
	and.b32  	%r454, %r453, -256;
	sub.s32 	%r455, %r450, %r454;
	mul.wide.s32 	%rd52, %r449, 4;
	add.s64 	%rd53, %rd3, %rd52;
	ld.local.u8 	%r456, [%rd53];
	mul.wide.s32 	%rd54, %r455, 4;
	add.s64 	%rd55, %rd3, %rd54;
	ld.local.u32 	%r457, [%rd55];
	st.local.u32 	[%rd53], %r457;
	st.local.u32 	[%rd55], %r456;
$L__BB0_27:
	add.s32 	%r458, %r1344, %r1345;
	add.s32 	%r459, %r458, %r30;
	shr.s32 	%r460, %r459, 31;
	shr.u32 	%r461, %r460, 24;
	add.s32 	%r462, %r459, %r461;
	and.b32  	%r463, %r462, -256;
	sub.s32 	%r1344, %r459, %r463;
	add.s32 	%r464, %r1345, 1;
	shr.s32 	%r465, %r464, 31;
	shr.u32 	%r466, %r465, 24;
	add.s32 	%r467, %r464, %r466;
	and.b32  	%r468, %r467, -256;
	sub.s32 	%r1345, %r464, %r468;
	add.s32 	%r1346, %r29, 1;
	setp.ne.s32 	%p18, %r29, %r23;
	@%p18 bra 	$L__BB0_19;
	add.s32 	%r1343, %r1343, 1;
	setp.ne.s32 	%p19, %r1343, 64;
	@%p19 bra 	$L__BB0_18;
	ld.param.u64 	%rd59, [_Z8knotHashPKhiPi_param_2];
	ld.local.v4.u32 	{%r469, %r470, %r471, %r472}, [%rd3];
	xor.b32  	%r473, %r469, %r470;
	xor.b32  	%r474, %r473, %r471;
	xor.b32  	%r475, %r474, %r472;
	ld.local.v4.u32 	{%r476, %r477, %r478, %r479}, [%rd3+16];
	xor.b32  	%r480, %r475, %r476;
	xor.b32  	%r481, %r480, %r477;
	xor.b32  	%r482, %r481, %r478;
	xor.b32  	%r483, %r482, %r479;
	ld.local.v4.u32 	{%r484, %r485, %r486, %r487}, [%rd3+32];
	xor.b32  	%r488, %r483, %r484;
	xor.b32  	%r489, %r488, %r485;
	xor.b32  	%r490, %r489, %r486;
	xor.b32  	%r491, %r490, %r487;
	ld.local.v4.u32 	{%r492, %r493, %r494, %r495}, [%rd3+48];
	xor.b32  	%r496, %r491, %r492;
	xor.b32  	%r497, %r496, %r493;
	xor.b32  	%r498, %r497, %r494;
	xor.b32  	%r499, %r498, %r495;
	ld.local.v4.u32 	{%r500, %r501, %r502, %r503}, [%rd3+64];
	xor.b32  	%r504, %r500, %r501;
	xor.b32  	%r505, %r504, %r502;
	xor.b32  	%r506, %r505, %r503;
	ld.local.v4.u32 	{%r507, %r508, %r509, %r510}, [%rd3+80];
	xor.b32  	%r511, %r506, %r507;
	xor.b32  	%r512, %r511, %r508;
	xor.b32  	%r513, %r512, %r509;
	xor.b32  	%r514, %r513, %r510;
	ld.local.v4.u32 	{%r515, %r516, %r517, %r518}, [%rd3+96];
	xor.b32  	%r519, %r514, %r515;
	xor.b32  	%r520, %r519, %r516;
	xor.b32  	%r521, %r520, %r517;
	xor.b32  	%r522, %r521, %r518;
	ld.local.v4.u32 	{%r523, %r524, %r525, %r526}, [%rd3+112];
	xor.b32  	%r527, %r522, %r523;
	xor.b32  	%r528, %r527, %r524;
	xor.b32  	%r529, %r528, %r525;
	xor.b32  	%r530, %r529, %r526;
	ld.local.v4.u32 	{%r531, %r532, %r533, %r534}, [%rd3+128];
	xor.b32  	%r535, %r531, %r532;
	xor.b32  	%r536, %r535, %r533;
	xor.b32  	%r537, %r536, %r534;
	ld.local.v4.u32 	{%r538, %r539, %r540, %r541}, [%rd3+144];
	xor.b32  	%r542, %r537, %r538;
	xor.b32  	%r543, %r542, %r539;
	xor.b32  	%r544, %r543, %r540;
	xor.b32  	%r545, %r544, %r541;
	ld.local.v4.u32 	{%r546, %r547, %r548, %r549}, [%rd3+160];
	xor.b32  	%r550, %r545, %r546;
	xor.b32  	%r551, %r550, %r547;
	xor.b32  	%r552, %r551, %r548;
	xor.b32  	%r553, %r552, %r549;
	ld.local.v4.u32 	{%r554, %r555, %r556, %r557}, [%rd3+176];
	xor.b32  	%r558, %r553, %r554;
	xor.b32  	%r559, %r558, %r555;
	xor.b32  	%r560, %r559, %r556;
	xor.b32  	%r561, %r560, %r557;
	ld.local.v4.u32 	{%r562, %r563, %r564, %r565}, [%rd3+192];
	xor.b32  	%r566, %r562, %r563;
	xor.b32  	%r567, %r566, %r564;
	xor.b32  	%r568, %r567, %r565;
	ld.local.v4.u32 	{%r569, %r570, %r571, %r572}, [%rd3+208];
	xor.b32  	%r573, %r568, %r569;
	xor.b32  	%r574, %r573, %r570;
	xor.b32  	%r575, %r574, %r571;
	xor.b32  	%r576, %r575, %r572;
	ld.local.v4.u32 	{%r577, %r578, %r579, %r580}, [%rd3+224];
	xor.b32  	%r581, %r576, %r577;
	xor.b32  	%r582, %r581, %r578;
	xor.b32  	%r583, %r582, %r579;
	xor.b32  	%r584, %r583, %r580;
	ld.local.v4.u32 	{%r585, %r586, %r587, %r588}, [%rd3+240];
	xor.b32  	%r589, %r584, %r585;
	xor.b32  	%r590, %r589, %r586;
	xor.b32  	%r591, %r590, %r587;
	xor.b32  	%r592, %r591, %r588;
	ld.local.v4.u32 	{%r593, %r594, %r595, %r596}, [%rd3+256];
	xor.b32  	%r597, %r593, %r594;
	xor.b32  	%r598, %r597, %r595;
	xor.b32  	%r599, %r598, %r596;
	ld.local.v4.u32 	{%r600, %r601, %r602, %r603}, [%rd3+272];
	xor.b32  	%r604, %r599, %r600;
	xor.b32  	%r605, %r604, %r601;
	xor.b32  	%r606, %r605, %r602;
	xor.b32  	%r607, %r606, %r603;
	ld.local.v4.u32 	{%r608, %r609, %r610, %r611}, [%rd3+288];
	xor.b32  	%r612, %r607, %r608;
	xor.b32  	%r613, %r612, %r609;
	xor.b32  	%r614, %r613, %r610;
	xor.b32  	%r615, %r614, %r611;
	ld.local.v4.u32 	{%r616, %r617, %r618, %r619}, [%rd3+304];
	xor.b32  	%r620, %r615, %r616;
	xor.b32  	%r621, %r620, %r617;
	xor.b32  	%r622, %r621, %r618;
	xor.b32  	%r623, %r622, %r619;
	ld.local.v4.u32 	{%r624, %r625, %r626, %r627}, [%rd3+320];
	xor.b32  	%r628, %r624, %r625;
	xor.b32  	%r629, %r628, %r626;
	xor.b32  	%r630, %r629, %r627;
	ld.local.v4.u32 	{%r631, %r632, %r633, %r634}, [%rd3+336];
	xor.b32  	%r635, %r630, %r631;
	xor.b32  	%r636, %r635, %r632;
	xor.b32  	%r637, %r636, %r633;
	xor.b32  	%r638, %r637, %r634;
	ld.local.v4.u32 	{%r639, %r640, %r641, %r642}, [%rd3+352];
	xor.b32  	%r643, %r638, %r639;
	xor.b32  	%r644, %r643, %r640;
	xor.b32  	%r645, %r644, %r641;
	xor.b32  	%r646, %r645, %r642;
	ld.local.v4.u32 	{%r647, %r648, %r649, %r650}, [%rd3+368];
	xor.b32  	%r651, %r646, %r647;
	xor.b32  	%r652, %r651, %r648;
	xor.b32  	%r653, %r652, %r649;
	xor.b32  	%r654, %r653, %r650;
	ld.local.v4.u32 	{%r655, %r656, %r657, %r658}, [%rd3+384];
	xor.b32  	%r659, %r655, %r656;
	xor.b32  	%r660, %r659, %r657;
	xor.b32  	%r661, %r660, %r658;
	ld.local.v4.u32 	{%r662, %r663, %r664, %r665}, [%rd3+400];
	xor.b32  	%r666, %r661, %r662;
	xor.b32  	%r667, %r666, %r663;
	xor.b32  	%r668, %r667, %r664;
	xor.b32  	%r669, %r668, %r665;
	ld.local.v4.u32 	{%r670, %r671, %r672, %r673}, [%rd3+416];
	xor.b32  	%r674, %r669, %r670;
	xor.b32  	%r675, %r674, %r671;
	xor.b32  	%r676, %r675, %r672;
	xor.b32  	%r677, %r676, %r673;
	ld.local.v4.u32 	{%r678, %r679, %r680, %r681}, [%rd3+432];
	xor.b32  	%r682, %r677, %r678;
	xor.b32  	%r683, %r682, %r679;
	xor.b32  	%r684, %r683, %r680;
	xor.b32  	%r685, %r684, %r681;
	ld.local.v4.u32 	{%r686, %r687, %r688, %r689}, [%rd3+448];
	xor.b32  	%r690, %r686, %r687;
	xor.b32  	%r691, %r690, %r688;
	xor.b32  	%r692, %r691, %r689;
	ld.local.v4.u32 	{%r693, %r694, %r695, %r696}, [%rd3+464];
	xor.b32  	%r697, %r692, %r693;
	xor.b32  	%r698, %r697, %r694;
	xor.b32  	%r699, %r698, %r695;
	xor.b32  	%r700, %r699, %r696;
	ld.local.v4.u32 	{%r701, %r702, %r703, %r704}, [%rd3+480];
	xor.b32  	%r705, %r700, %r701;
	xor.b32  	%r706, %r705, %r702;
	xor.b32  	%r707, %r706, %r703;
	xor.b32  	%r708, %r707, %r704;
	ld.local.v4.u32 	{%r709, %r710, %r711, %r712}, [%rd3+496];
	xor.b32  	%r713, %r708, %r709;
	xor.b32  	%r714, %r713, %r710;
	xor.b32  	%r715, %r714, %r711;
	xor.b32  	%r716, %r715, %r712;
	ld.local.v4.u32 	{%r717, %r718, %r719, %r720}, [%rd3+512];
	xor.b32  	%r721, %r717, %r718;
	xor.b32  	%r722, %r721, %r719;
	xor.b32  	%r723, %r722, %r720;
	ld.local.v4.u32 	{%r724, %r725, %r726, %r727}, [%rd3+528];
	xor.b32  	%r728, %r723, %r724;
	xor.b32  	%r729, %r728, %r725;
	xor.b32  	%r730, %r729, %r726;
	xor.b32  	%r731, %r730, %r727;
	ld.local.v4.u32 	{%r732, %r733, %r734, %r735}, [%rd3+544];
	xor.b32  	%r736, %r731, %r732;
	xor.b32  	%r737, %r736, %r733;
	xor.b32  	%r738, %r737, %r734;
	xor.b32  	%r739, %r738, %r735;
	ld.local.v4.u32 	{%r740, %r741, %r742, %r743}, [%rd3+560];
	xor.b32  	%r744, %r739, %r740;
	xor.b32  	%r745, %r744, %r741;
	xor.b32  	%r746, %r745, %r742;
	xor.b32  	%r747, %r746, %r743;
	ld.local.v4.u32 	{%r748, %r749, %r750, %r751}, [%rd3+576];
	xor.b32  	%r752, %r748, %r749;
	xor.b32  	%r753, %r752, %r750;
	xor.b32  	%r754, %r753, %r751;
	ld.local.v4.u32 	{%r755, %r756, %r757, %r758}, [%rd3+592];
	xor.b32  	%r759, %r754, %r755;
	xor.b32  	%r760, %r759, %r756;
	xor.b32  	%r761, %r760, %r757;
	xor.b32  	%r762, %r761, %r758;
	ld.local.v4.u32 	{%r763, %r764, %r765, %r766}, [%rd3+608];
	xor.b32  	%r767, %r762, %r763;
	xor.b32  	%r768, %r767, %r764;
	xor.b32  	%r769, %r768, %r765;
	xor.b32  	%r770, %r769, %r766;
	ld.local.v4.u32 	{%r771, %r772, %r773, %r774}, [%rd3+624];
	xor.b32  	%r775, %r770, %r771;
	xor.b32  	%r776, %r775, %r772;
	xor.b32  	%r777, %r776, %r773;
	xor.b32  	%r778, %r777, %r774;
	ld.local.v4.u32 	{%r779, %r780, %r781, %r782}, [%rd3+640];
	xor.b32  	%r783, %r779, %r780;
	xor.b32  	%r784, %r783, %r781;
	xor.b32  	%r785, %r784, %r782;
	ld.local.v4.u32 	{%r786, %r787, %r788, %r789}, [%rd3+656];
	xor.b32  	%r790, %r785, %r786;
	xor.b32  	%r791, %r790, %r787;
	xor.b32  	%r792, %r791, %r788;
	xor.b32  	%r793, %r792, %r789;
	ld.local.v4.u32 	{%r794, %r795, %r796, %r797}, [%rd3+672];
	xor.b32  	%r798, %r793, %r794;
	xor.b32  	%r799, %r798, %r795;
	xor.b32  	%r800, %r799, %r796;
	xor.b32  	%r801, %r800, %r797;
	ld.local.v4.u32 	{%r802, %r803, %r804, %r805}, [%rd3+688];
	xor.b32  	%r806, %r801, %r802;
	xor.b32  	%r807, %r806, %r803;
	xor.b32  	%r808, %r807, %r804;
	xor.b32  	%r809, %r808, %r805;
	ld.local.v4.u32 	{%r810, %r811, %r812, %r813}, [%rd3+704];
	xor.b32  	%r814, %r810, %r811;
	xor.b32  	%r815, %r814, %r812;
	xor.b32  	%r816, %r815, %r813;
	ld.local.v4.u32 	{%r817, %r818, %r819, %r820}, [%rd3+720];
	xor.b32  	%r821, %r816, %r817;
	xor.b32  	%r822, %r821, %r818;
	xor.b32  	%r823, %r822, %r819;
	xor.b32  	%r824, %r823, %r820;
	ld.local.v4.u32 	{%r825, %r826, %r827, %r828}, [%rd3+736];
	xor.b32  	%r829, %r824, %r825;
	xor.b32  	%r830, %r829, %r826;
	xor.b32  	%r831, %r830, %r827;
	xor.b32  	%r832, %r831, %r828;
	ld.local.v4.u32 	{%r833, %r834, %r835, %r836}, [%rd3+752];
	xor.b32  	%r837, %r832, %r833;
	xor.b32  	%r838, %r837, %r834;
	xor.b32  	%r839, %r838, %r835;
	xor.b32  	%r840, %r839, %r836;
	ld.local.v4.u32 	{%r841, %r842, %r843, %r844}, [%rd3+768];
	xor.b32  	%r845, %r841, %r842;
	xor.b32  	%r846, %r845, %r843;
	xor.b32  	%r847, %r846, %r844;
	ld.local.v4.u32 	{%r848, %r849, %r850, %r851}, [%rd3+784];
	xor.b32  	%r852, %r847, %r848;
	xor.b32  	%r853, %r852, %r849;
	xor.b32  	%r854, %r853, %r850;
	xor.b32  	%r855, %r854, %r851;
	ld.local.v4.u32 	{%r856, %r857, %r858, %r859}, [%rd3+800];
	xor.b32  	%r860, %r855, %r856;
	xor.b32  	%r861, %r860, %r857;
	xor.b32  	%r862, %r861, %r858;
	xor.b32  	%r863, %r862, %r859;
	ld.local.v4.u32 	{%r864, %r865, %r866, %r867}, [%rd3+816];
	xor.b32  	%r868, %r863, %r864;
	xor.b32  	%r869, %r868, %r865;
	xor.b32  	%r870, %r869, %r866;
	xor.b32  	%r871, %r870, %r867;
	ld.local.v4.u32 	{%r872, %r873, %r874, %r875}, [%rd3+832];
	xor.b32  	%r876, %r872, %r873;
	xor.b32  	%r877, %r876, %r874;
	xor.b32  	%r878, %r877, %r875;
	ld.local.v4.u32 	{%r879, %r880, %r881, %r882}, [%rd3+848];
	xor.b32  	%r883, %r878, %r879;
	xor.b32  	%r884, %r883, %r880;
	xor.b32  	%r885, %r884, %r881;
	xor.b32  	%r886, %r885, %r882;
	ld.local.v4.u32 	{%r887, %r888, %r889, %r890}, [%rd3+864];
	xor.b32  	%r891, %r886, %r887;
	xor.b32  	%r892, %r891, %r888;
	xor.b32  	%r893, %r892, %r889;
	xor.b32  	%r894, %r893, %r890;
	ld.local.v4.u32 	{%r895, %r896, %r897, %r898}, [%rd3+880];
	xor.b32  	%r899, %r894, %r895;
	xor.b32  	%r900, %r899, %r896;
	xor.b32  	%r901, %r900, %r897;
	xor.b32  	%r902, %r901, %r898;
	ld.local.v4.u32 	{%r903, %r904, %r905, %r906}, [%rd3+896];
	xor.b32  	%r907, %r903, %r904;
	xor.b32  	%r908, %r907, %r905;
	xor.b32  	%r909, %r908, %r906;
	ld.local.v4.u32 	{%r910, %r911, %r912, %r913}, [%rd3+912];
	xor.b32  	%r914, %r909, %r910;
	xor.b32  	%r915, %r914, %r911;
	xor.b32  	%r916, %r915, %r912;
	xor.b32  	%r917, %r916, %r913;
	ld.local.v4.u32 	{%r918, %r919, %r920, %r921}, [%rd3+928];
	xor.b32  	%r922, %r917, %r918;
	xor.b32  	%r923, %r922, %r919;
	xor.b32  	%r924, %r923, %r920;
	xor.b32  	%r925, %r924, %r921;
	ld.local.v4.u32 	{%r926, %r927, %r928, %r929}, [%rd3+944];
	xor.b32  	%r930, %r925, %r926;
	xor.b32  	%r931, %r930, %r927;
	xor.b32  	%r932, %r931, %r928;
	xor.b32  	%r933, %r932, %r929;
	ld.local.v4.u32 	{%r934, %r935, %r936, %r937}, [%rd3+960];
	xor.b32  	%r938, %r934, %r935;
	xor.b32  	%r939, %r938, %r936;
	xor.b32  	%r940, %r939, %r937;
	ld.local.v4.u32 	{%r941, %r942, %r943, %r944}, [%rd3+976];
	xor.b32  	%r945, %r940, %r941;
	xor.b32  	%r946, %r945, %r942;
	xor.b32  	%r947, %r946, %r943;
	xor.b32  	%r948, %r947, %r944;
	ld.local.v4.u32 	{%r949, %r950, %r951, %r952}, [%rd3+992];
	xor.b32  	%r953, %r948, %r949;
	xor.b32  	%r954, %r953, %r950;
	xor.b32  	%r955, %r954, %r951;
	xor.b32  	%r956, %r955, %r952;
	ld.local.v4.u32 	{%r957, %r958, %r959, %r960}, [%rd3+1008];
	xor.b32  	%r961, %r956, %r957;
	xor.b32  	%r962, %r961, %r958;
	xor.b32  	%r963, %r962, %r959;
	xor.b32  	%r964, %r963, %r960;
	and.b32  	%r965, %r499, 1;
	shr.u32 	%r966, %r499, 1;
	and.b32  	%r967, %r966, 1;
	add.s32 	%r968, %r965, %r967;
	shr.u32 	%r969, %r499, 2;
	and.b32  	%r970, %r969, 1;
	add.s32 	%r971, %r968, %r970;
	shr.u32 	%r972, %r499, 3;
	and.b32  	%r973, %r972, 1;
	add.s32 	%r974, %r971, %r973;
	shr.u32 	%r975, %r499, 4;
	and.b32  	%r976, %r975, 1;
	add.s32 	%r977, %r974, %r976;
	shr.u32 	%r978, %r499, 5;
	and.b32  	%r979, %r978, 1;
	add.s32 	%r980, %r977, %r979;
	shr.u32 	%r981, %r499, 6;
	and.b32  	%r982, %r981, 1;
	add.s32 	%r983, %r980, %r982;
	shr.u32 	%r984, %r499, 7;
	and.b32  	%r985, %r984, 1;
	add.s32 	%r986, %r983, %r985;
	and.b32  	%r987, %r530, 1;
	add.s32 	%r988, %r986, %r987;
	shr.u32 	%r989, %r530, 1;
	and.b32  	%r990, %r989, 1;
	add.s32 	%r991, %r988, %r990;
	shr.u32 	%r992, %r530, 2;
	and.b32  	%r993, %r992, 1;
	add.s32 	%r994, %r991, %r993;
	shr.u32 	%r995, %r530, 3;
	and.b32  	%r996, %r995, 1;
	add.s32 	%r997, %r994, %r996;
	shr.u32 	%r998, %r530, 4;
	and.b32  	%r999, %r998, 1;
	add.s32 	%r1000, %r997, %r999;
	shr.u32 	%r1001, %r530, 5;
	and.b32  	%r1002, %r1001, 1;
	add.s32 	%r1003, %r1000, %r1002;
	shr.u32 	%r1004, %r530, 6;
	and.b32  	%r1005, %r1004, 1;
	add.s32 	%r1006, %r1003, %r1005;
	shr.u32 	%r1007, %r530, 7;
	and.b32  	%r1008, %r1007, 1;
	add.s32 	%r1009, %r1006, %r1008;
	and.b32  	%r1010, %r561, 1;
	add.s32 	%r1011, %r1009, %r1010;
	shr.u32 	%r1012, %r561, 1;
	and.b32  	%r1013, %r1012, 1;
	add.s32 	%r1014, %r1011, %r1013;
	shr.u32 	%r1015, %r561, 2;
	and.b32  	%r1016, %r1015, 1;
	add.s32 	%r1017, %r1014, %r1016;
	shr.u32 	%r1018, %r561, 3;
	and.b32  	%r1019, %r1018, 1;
	add.s32 	%r1020, %r1017, %r1019;
	shr.u32 	%r1021, %r561, 4;
	and.b32  	%r1022, %r1021, 1;
	add.s32 	%r1023, %r1020, %r1022;
	shr.u32 	%r1024, %r561, 5;
	and.b32  	%r1025, %r1024, 1;
	add.s32 	%r1026, %r1023, %r1025;
	shr.u32 	%r1027, %r561, 6;
	and.b32  	%r1028, %r1027, 1;
	add.s32 	%r1029, %r1026, %r1028;
	shr.u32 	%r1030, %r561, 7;
	and.b32  	%r1031, %r1030, 1;
	add.s32 	%r1032, %r1029, %r1031;
	and.b32  	%r1033, %r592, 1;
	add.s32 	%r1034, %r1032, %r1033;
	shr.u32 	%r1035, %r592, 1;
	and.b32  	%r1036, %r1035, 1;
	add.s32 	%r1037, %r1034, %r1036;
	shr.u32 	%r1038, %r592, 2;
	and.b32  	%r1039, %r1038, 1;
	add.s32 	%r1040, %r1037, %r1039;
	shr.u32 	%r1041, %r592, 3;
	and.b32  	%r1042, %r1041, 1;
	add.s32 	%r1043, %r1040, %r1042;
	shr.u32 	%r1044, %r592, 4;
	and.b32  	%r1045, %r1044, 1;
	add.s32 	%r1046, %r1043, %r1045;
	shr.u32 	%r1047, %r592, 5;
	and.b32  	%r1048, %r1047, 1;
	add.s32 	%r1049, %r1046, %r1048;
	shr.u32 	%r1050, %r592, 6;
	and.b32  	%r1051, %r1050, 1;
	add.s32 	%r1052, %r1049, %r1051;
	shr.u32 	%r1053, %r592, 7;
	and.b32  	%r1054, %r1053, 1;
	add.s32 	%r1055, %r1052, %r1054;
	and.b32  	%r1056, %r623, 1;
	add.s32 	%r1057, %r1055, %r1056;
	shr.u32 	%r1058, %r623, 1;
	and.b32  	%r1059, %r1058, 1;
	add.s32 	%r1060, %r1057, %r1059;
	shr.u32 	%r1061, %r623, 2;
	and.b32  	%r1062, %r1061, 1;
	add.s32 	%r1063, %r1060, %r1062;
	shr.u32 	%r1064, %r623, 3;
	and.b32  	%r1065, %r1064, 1;
	add.s32 	%r1066, %r1063, %r1065;
	shr.u32 	%r1067, %r623, 4;
	and.b32  	%r1068, %r1067, 1;
	add.s32 	%r1069, %r1066, %r1068;
	shr.u32 	%r1070, %r623, 5;
	and.b32  	%r1071, %r1070, 1;
	add.s32 	%r1072, %r1069, %r1071;
	shr.u32 	%r1073, %r623, 6;
	and.b32  	%r1074, %r1073, 1;
	add.s32 	%r1075, %r1072, %r1074;
	shr.u32 	%r1076, %r623, 7;
	and.b32  	%r1077, %r1076, 1;
	add.s32 	%r1078, %r1075, %r1077;
	and.b32  	%r1079, %r654, 1;
	add.s32 	%r1080, %r1078, %r1079;
	shr.u32 	%r1081, %r654, 1;
	and.b32  	%r1082, %r1081, 1;
	add.s32 	%r1083, %r1080, %r1082;
	shr.u32 	%r1084, %r654, 2;
	and.b32  	%r1085, %r1084, 1;
	add.s32 	%r1086, %r1083, %r1085;
	shr.u32 	%r1087, %r654, 3;
	and.b32  	%r1088, %r1087, 1;
	add.s32 	%r1089, %r1086, %r1088;
	shr.u32 	%r1090, %r654, 4;
	and.b32  	%r1091, %r1090, 1;
	add.s32 	%r1092, %r1089, %r1091;
	shr.u32 	%r1093, %r654, 5;
	and.b32  	%r1094, %r1093, 1;
	add.s32 	%r1095, %r1092, %r1094;
	shr.u32 	%r1096, %r654, 6;
	and.b32  	%r1097, %r1096, 1;
	add.s32 	%r1098, %r1095, %r1097;
	shr.u32 	%r1099, %r654, 7;
	and.b32  	%r1100, %r1099, 1;
	add.s32 	%r1101, %r1098, %r1100;
	and.b32  	%r1102, %r685, 1;
	add.s32 	%r1103, %r1101, %r1102;
	shr.u32 	%r1104, %r685, 1;
	and.b32  	%r1105, %r1104, 1;
	add.s32 	%r1106, %r1103, %r1105;
	shr.u32 	%r1107, %r685, 2;
	and.b32  	%r1108, %r1107, 1;
	add.s32 	%r1109, %r1106, %r1108;
	shr.u32 	%r1110, %r685, 3;
	and.b32  	%r1111, %r1110, 1;
	add.s32 	%r1112, %r1109, %r1111;
	shr.u32 	%r1113, %r685, 4;
	and.b32  	%r1114, %r1113, 1;
	add.s32 	%r1115, %r1112, %r1114;
	shr.u32 	%r1116, %r685, 5;
	and.b32  	%r1117, %r1116, 1;
	add.s32 	%r1118, %r1115, %r1117;
	shr.u32 	%r1119, %r685, 6;
	and.b32  	%r1120, %r1119, 1;
	add.s32 	%r1121, %r1118, %r1120;
	shr.u32 	%r1122, %r685, 7;
	and.b32  	%r1123, %r1122, 1;
	add.s32 	%r1124, %r1121, %r1123;
	and.b32  	%r1125, %r716, 1;
	add.s32 	%r1126, %r1124, %r1125;
	shr.u32 	%r1127, %r716, 1;
	and.b32  	%r1128, %r1127, 1;
	add.s32 	%r1129, %r1126, %r1128;
	shr.u32 	%r1130, %r716, 2;
	and.b32  	%r1131, %r1130, 1;
	add.s32 	%r1132, %r1129, %r1131;
	shr.u32 	%r1133, %r716, 3;
	and.b32  	%r1134, %r1133, 1;
	add.s32 	%r1135, %r1132, %r1134;
	shr.u32 	%r1136, %r716, 4;
	and.b32  	%r1137, %r1136, 1;
	add.s32 	%r1138, %r1135, %r1137;
	shr.u32 	%r1139, %r716, 5;
	and.b32  	%r1140, %r1139, 1;
	add.s32 	%r1141, %r1138, %r1140;
	shr.u32 	%r1142, %r716, 6;
	and.b32  	%r1143, %r1142, 1;
	add.s32 	%r1144, %r1141, %r1143;
	shr.u32 	%r1145, %r716, 7;
	and.b32  	%r1146, %r1145, 1;
	add.s32 	%r1147, %r1144, %r1146;
	and.b32  	%r1148, %r747, 1;
	add.s32 	%r1149, %r1147, %r1148;
	shr.u32 	%r1150, %r747, 1;
	and.b32  	%r1151, %r1150, 1;
	add.s32 	%r1152, %r1149, %r1151;
	shr.u32 	%r1153, %r747, 2;
	and.b32  	%r1154, %r1153, 1;
	add.s32 	%r1155, %r1152, %r1154;
	shr.u32 	%r1156, %r747, 3;
	and.b32  	%r1157, %r1156, 1;
	add.s32 	%r1158, %r1155, %r1157;
	shr.u32 	%r1159, %r747, 4;
	and.b32  	%r1160, %r1159, 1;
	add.s32 	%r1161, %r1158, %r1160;
	shr.u32 	%r1162, %r747, 5;
	and.b32  	%r1163, %r1162, 1;
	add.s32 	%r1164, %r1161, %r1163;
	shr.u32 	%r1165, %r747, 6;
	and.b32  	%r1166, %r1165, 1;
	add.s32 	%r1167, %r1164, %r1166;
	shr.u32 	%r1168, %r747, 7;
	and.b32  	%r1169, %r1168, 1;
	add.s32 	%r1170, %r1167, %r1169;
	and.b32  	%r1171, %r778, 1;
	add.s32 	%r1172, %r1170, %r1171;
	shr.u32 	%r1173, %r778, 1;
	and.b32  	%r1174, %r1173, 1;
	add.s32 	%r1175, %r1172, %r1174;
	shr.u32 	%r1176, %r778, 2;
	and.b32  	%r1177, %r1176, 1;
	add.s32 	%r1178, %r1175, %r1177;
	shr.u32 	%r1179, %r778, 3;
	and.b32  	%r1180, %r1179, 1;
	add.s32 	%r1181, %r1178, %r1180;
	shr.u32 	%r1182, %r778, 4;
	and.b32  	%r1183, %r1182, 1;
	add.s32 	%r1184, %r1181, %r1183;
	shr.u32 	%r1185, %r778, 5;
	and.b32  	%r1186, %r1185, 1;
	add.s32 	%r1187, %r1184, %r1186;
	shr.u32 	%r1188, %r778, 6;
	and.b32  	%r1189, %r1188, 1;
	add.s32 	%r1190, %r1187, %r1189;
	shr.u32 	%r1191, %r778, 7;
	and.b32  	%r1192, %r1191, 1;
	add.s32 	%r1193, %r1190, %r1192;
	and.b32  	%r1194, %r809, 1;
	add.s32 	%r1195, %r1193, %r1194;
	shr.u32 	%r1196, %r809, 1;
	and.b32  	%r1197, %r1196, 1;
	add.s32 	%r1198, %r1195, %r1197;
	shr.u32 	%r1199, %r809, 2;
	and.b32  	%r1200, %r1199, 1;
	add.s32 	%r1201, %r1198, %r1200;
	shr.u32 	%r1202, %r809, 3;
	and.b32  	%r1203, %r1202, 1;
	add.s32 	%r1204, %r1201, %r1203;
	shr.u32 	%r1205, %r809, 4;
	and.b32  	%r1206, %r1205, 1;
	add.s32 	%r1207, %r1204, %r1206;
	shr.u32 	%r1208, %r809, 5;
	and.b32  	%r1209, %r1208, 1;
	add.s32 	%r1210, %r1207, %r1209;
	shr.u32 	%r1211, %r809, 6;
	and.b32  	%r1212, %r1211, 1;
	add.s32 	%r1213, %r1210, %r1212;
	shr.u32 	%r1214, %r809, 7;
	and.b32  	%r1215, %r1214, 1;
	add.s32 	%r1216, %r1213, %r1215;
	and.b32  	%r1217, %r840, 1;
	add.s32 	%r1218, %r1216, %r1217;
	shr.u32 	%r1219, %r840, 1;
	and.b32  	%r1220, %r1219, 1;
	add.s32 	%r1221, %r1218, %r1220;
	shr.u32 	%r1222, %r840, 2;
	and.b32  	%r1223, %r1222, 1;
	add.s32 	%r1224, %r1221, %r1223;
	shr.u32 	%r1225, %r840, 3;
	and.b32  	%r1226, %r1225, 1;
	add.s32 	%r1227, %r1224, %r1226;
	shr.u32 	%r1228, %r840, 4;
	and.b32  	%r1229, %r1228, 1;
	add.s32 	%r1230, %r1227, %r1229;
	shr.u32 	%r1231, %r840, 5;
	and.b32  	%r1232, %r1231, 1;
	add.s32 	%r1233, %r1230, %r1232;
	shr.u32 	%r1234, %r840, 6;
	and.b32  	%r1235, %r1234, 1;
	add.s32 	%r1236, %r1233, %r1235;
	shr.u32 	%r1237, %r840, 7;
	and.b32  	%r1238, %r1237, 1;
	add.s32 	%r1239, %r1236, %r1238;
	and.b32  	%r1240, %r871, 1;
	add.s32 	%r1241, %r1239, %r1240;
	shr.u32 	%r1242, %r871, 1;
	and.b32  	%r1243, %r1242, 1;
	add.s32 	%r1244, %r1241, %r1243;
	shr.u32 	%r1245, %r871, 2;
	and.b32  	%r1246, %r1245, 1;
	add.s32 	%r1247, %r1244, %r1246;
	shr.u32 	%r1248, %r871, 3;
	and.b32  	%r1249, %r1248, 1;
	add.s32 	%r1250, %r1247, %r1249;
	shr.u32 	%r1251, %r871, 4;
	and.b32  	%r1252, %r1251, 1;
	add.s32 	%r1253, %r1250, %r1252;
	shr.u32 	%r1254, %r871, 5;
	and.b32  	%r1255, %r1254, 1;
	add.s32 	%r1256, %r1253, %r1255;
	shr.u32 	%r1257, %r871, 6;
	and.b32  	%r1258, %r1257, 1;
	add.s32 	%r1259, %r1256, %r1258;
	shr.u32 	%r1260, %r871, 7;
	and.b32  	%r1261, %r1260, 1;
	add.s32 	%r1262, %r1259, %r1261;
	and.b32  	%r1263, %r902, 1;
	add.s32 	%r1264, %r1262, %r1263;
	shr.u32 	%r1265, %r902, 1;
	and.b32  	%r1266, %r1265, 1;
	add.s32 	%r1267, %r1264, %r1266;
	shr.u32 	%r1268, %r902, 2;
	and.b32  	%r1269, %r1268, 1;
	add.s32 	%r1270, %r1267, %r1269;
	shr.u32 	%r1271, %r902, 3;
	and.b32  	%r1272, %r1271, 1;
	add.s32 	%r1273, %r1270, %r1272;
	shr.u32 	%r1274, %r902, 4;
	and.b32  	%r1275, %r1274, 1;
	add.s32 	%r1276, %r1273, %r1275;
	shr.u32 	%r1277, %r902, 5;
	and.b32  	%r1278, %r1277, 1;
	add.s32 	%r1279, %r1276, %r1278;
	shr.u32 	%r1280, %r902, 6;
	and.b32  	%r1281, %r1280, 1;
	add.s32 	%r1282, %r1279, %r1281;
	shr.u32 	%r1283, %r902, 7;
	and.b32  	%r1284, %r1283, 1;
	add.s32 	%r1285, %r1282, %r1284;
	and.b32  	%r1286, %r933, 1;
	add.s32 	%r1287, %r1285, %r1286;
	shr.u32 	%r1288, %r933, 1;
	and.b32  	%r1289, %r1288, 1;
	add.s32 	%r1290, %r1287, %r1289;
	shr.u32 	%r1291, %r933, 2;
	and.b32  	%r1292, %r1291, 1;
	add.s32 	%r1293, %r1290, %r1292;
	shr.u32 	%r1294, %r933, 3;
	and.b32  	%r1295, %r1294, 1;
	add.s32 	%r1296, %r1293, %r1295;
	shr.u32 	%r1297, %r933, 4;
	and.b32  	%r1298, %r1297, 1;
	add.s32 	%r1299, %r1296, %r1298;
	shr.u32 	%r1300, %r933, 5;
	and.b32  	%r1301, %r1300, 1;
	add.s32 	%r1302, %r1299, %r1301;
	shr.u32 	%r1303, %r933, 6;
	and.b32  	%r1304, %r1303, 1;
	add.s32 	%r1305, %r1302, %r1304;
	shr.u32 	%r1306, %r933, 7;
	and.b32  	%r1307, %r1306, 1;
	add.s32 	%r1308, %r1305, %r1307;
	and.b32  	%r1309, %r964, 1;
	add.s32 	%r1310, %r1308, %r1309;
	shr.u32 	%r1311, %r964, 1;
	and.b32  	%r1312, %r1311, 1;
	add.s32 	%r1313, %r1310, %r1312;
	shr.u32 	%r1314, %r964, 2;
	and.b32  	%r1315, %r1314, 1;
	add.s32 	%r1316, %r1313, %r1315;
	shr.u32 	%r1317, %r964, 3;
	and.b32  	%r1318, %r1317, 1;
	add.s32 	%r1319, %r1316, %r1318;
	shr.u32 	%r1320, %r964, 4;
	and.b32  	%r1321, %r1320, 1;
	add.s32 	%r1322, %r1319, %r1321;
	shr.u32 	%r1323, %r964, 5;
	and.b32  	%r1324, %r1323, 1;
	add.s32 	%r1325, %r1322, %r1324;
	shr.u32 	%r1326, %r964, 6;
	and.b32  	%r1327, %r1326, 1;
	add.s32 	%r1328, %r1325, %r1327;
	shr.u32 	%r1329, %r964, 7;
	and.b32  	%r1330, %r1329, 1;
	add.s32 	%r1331, %r1328, %r1330;
	cvta.to.global.u64 	%rd56, %rd59;
	mul.wide.s32 	%rd57, %r1, 4;
	add.s64 	%rd58, %rd56, %rd57;
	st.global.u32 	[%rd58], %r1331;
	ret;

}


// ===== COMPILED SASS (sm_100) =====

	.target	sm_100

	.elftype	@"ET_EXEC"


//--------------------- .note.nv.tkinfo           --------------------------
	.section	.note.nv.tkinfo,"",@"SHT_NOTE"
	.sectionflags	@"SHF_NOTE_NV_TKINFO"
	.tkinfo
        /*0018*/ 	.word	0x00000002
        /*0030*/ 	.string	""
        /*0030*/ 	.string	"ptxas"
        /*0030*/ 	.string	"Cuda compilation tools, release 13.0, V13.0.88"
        /*0030*/ 	.string	"Build cuda_13.0.r13.0/compiler.36424714_0"
        /*0030*/ 	.string	"-arch sm_100 -m 64 "



//--------------------- .note.nv.cuinfo           --------------------------
	.section	.note.nv.cuinfo,"",@"SHT_NOTE"
	.sectionflags	@"SHF_NOTE_NV_CUINFO"
        /*0018*/ 	.short	0x0002
        /*001a*/ 	.short	0x0064
        /*001c*/ 	.short	0x0082
	.zero		2


//--------------------- .nv.info                  --------------------------
	.section	.nv.info,"",@"SHT_CUDA_INFO"
	.align	4


	//----- nvinfo : EIATTR_REGCOUNT
	.align		4
        /*0000*/ 	.byte	0x04, 0x2f
        /*0002*/ 	.short	(.L_1 - .L_0)
	.align		4
.L_0:
        /*0004*/ 	.word	index@(_Z8knotHashPKhiPi)
        /*0008*/ 	.word	0x00000036


	//----- nvinfo : EIATTR_FRAME_SIZE
	.align		4
.L_1:
        /*000c*/ 	.byte	0x04, 0x11
        /*000e*/ 	.short	(.L_3 - .L_2)
	.align		4
.L_2:
        /*0010*/ 	.word	index@(_Z8knotHashPKhiPi)
        /*0014*/ 	.word	0x00000440


	//----- nvinfo : EIATTR_MIN_STACK_SIZE
	.align		4
.L_3:
        /*0018*/ 	.byte	0x04, 0x12
        /*001a*/ 	.short	(.L_5 - .L_4)
	.align		4
.L_4:
        /*001c*/ 	.word	index@(_Z8knotHashPKhiPi)
        /*0020*/ 	.word	0x00000440
.L_5:


//--------------------- .nv.compat                --------------------------
	.section	.nv.compat,"",@"SHT_CUDA_COMPAT_INFO"
	.align	4
        /*0000*/ 	.byte	0x02, 0x09, 0x00, 0x00, 0x02, 0x02, 0x01, 0x00, 0x02, 0x05, 0x05, 0x00, 0x03, 0x07, 0x01, 0x01
        /*0010*/ 	.byte	0x02, 0x03, 0x00, 0x00, 0x02, 0x06, 0x01, 0x00, 0x04, 0x0b, 0x08, 0x00, 0x09, 0x00, 0x00, 0x00
        /*0020*/ 	.byte	0x00, 0x00, 0x00, 0x00


//--------------------- .nv.info._Z8knotHashPKhiPi --------------------------
	.section	.nv.info._Z8knotHashPKhiPi,"",@"SHT_CUDA_INFO"
	.sectionflags	@""
	.align	4


	//----- nvinfo : EIATTR_CUDA_API_VERSION
	.align		4
        /*0000*/ 	.byte	0x04, 0x37
        /*0002*/ 	.short	(.L_7 - .L_6)
.L_6:
        /*0004*/ 	.word	0x00000082


	//----- nvinfo : EIATTR_KPARAM_INFO
	.align		4
.L_7:
        /*0008*/ 	.byte	0x04, 0x17
        /*000a*/ 	.short	(.L_9 - .L_8)
.L_8:
        /*000c*/ 	.word	0x00000000
        /*0010*/ 	.short	0x0002
        /*0012*/ 	.short	0x0010
        /*0014*/ 	.byte	0x00, 0xf5, 0x21, 0x00


	//----- nvinfo : EIATTR_KPARAM_INFO
	.align		4
.L_9:
        /*0018*/ 	.byte	0x04, 0x17
        /*001a*/ 	.short	(.L_11 - .L_10)
.L_10:
        /*001c*/ 	.word	0x00000000
        /*0020*/ 	.short	0x0001
        /*0022*/ 	.short	0x0008
        /*0024*/ 	.byte	0x00, 0xf0, 0x11, 0x00


	//----- nvinfo : EIATTR_KPARAM_INFO
	.align		4
.L_11:
        /*0028*/ 	.byte	0x04, 0x17
        /*002a*/ 	.short	(.L_13 - .L_12)
.L_12:
        /*002c*/ 	.word	0x00000000
        /*0030*/ 	.short	0x0000
        /*0032*/ 	.short	0x0000
        /*0034*/ 	.byte	0x00, 0xf5, 0x21, 0x00


	//----- nvinfo : EIATTR_SPARSE_MMA_MASK
	.align		4
.L_13:
        /*0038*/ 	.byte	0x03, 0x50
        /*003a*/ 	.short	0x0000


	//----- nvinfo : EIATTR_MAXREG_COUNT
	.align		4
        /*003c*/ 	.byte	0x03, 0x1b
        /*003e*/ 	.short	0x00ff


	//----- nvinfo : EIATTR_MERCURY_ISA_VERSION
	.align		4
        /*0040*/ 	.byte	0x03, 0x5f
        /*0042*/ 	.short	0x0101


	//----- nvinfo : EIATTR_VRC_CTA_INIT_COUNT
	.align		4
        /*0044*/ 	.byte	0x02, 0x4a
	.zero		1
	.zero		1


	//----- nvinfo : EIATTR_EXIT_INSTR_OFFSETS
	.align		4
        /*0048*/ 	.byte	0x04, 0x1c
        /*004a*/ 	.short	(.L_15 - .L_14)


	//   ....[0]....
.L_14:
        /*004c*/ 	.word	0x000047e0


	//----- nvinfo : EIATTR_CRS_STACK_SIZE
	.align		4
.L_15:
        /*0050*/ 	.byte	0x04, 0x1e
        /*0052*/ 	.short	(.L_17 - .L_16)
.L_16:
        /*0054*/ 	.word	0x00000000


	//----- nvinfo : EIATTR_CBANK_PARAM_SIZE
	.align		4
.L_17:
        /*0058*/ 	.byte	0x03, 0x19
        /*005a*/ 	.short	0x0018


	//----- nvinfo : EIATTR_PARAM_CBANK
	.align		4
        /*005c*/ 	.byte	0x04, 0x0a
        /*005e*/ 	.short	(.L_19 - .L_18)
	.align		4
.L_18:
        /*0060*/ 	.word	index@(.nv.constant0._Z8knotHashPKhiPi)
        /*0064*/ 	.short	0x0380
        /*0066*/ 	.short	0x0018


	//----- nvinfo : EIATTR_SW_WAR
	.align		4
.L_19:
        /*0068*/ 	.byte	0x04, 0x36
        /*006a*/ 	.short	(.L_21 - .L_20)
.L_20:
        /*006c*/ 	.word	0x00000008
.L_21:


//--------------------- .nv.callgraph             --------------------------
	.section	.nv.callgraph,"",@"SHT_CUDA_CALLGRAPH"
	.align	4
	.sectionentsize	8
	.align		4
        /*0000*/ 	.word	0x00000000
	.align		4
        /*0004*/ 	.word	0xffffffff
	.align		4
        /*0008*/ 	.word	0x00000000
	.align		4
        /*000c*/ 	.word	0xfffffffe
	.align		4
        /*0010*/ 	.word	0x00000000
	.align		4
        /*0014*/ 	.word	0xfffffffd
	.align		4
        /*0018*/ 	.word	0x00000000
	.align		4
        /*001c*/ 	.word	0xfffffffc


//--------------------- .text._Z8knotHashPKhiPi   --------------------------
	.section	.text._Z8knotHashPKhiPi,"ax",@progbits
	.align	128
        .global         _Z8knotHashPKhiPi
        .type           _Z8knotHashPKhiPi,@function
        .size           _Z8knotHashPKhiPi,(.L_x_19 - _Z8knotHashPKhiPi)
        .other          _Z8knotHashPKhiPi,@"STO_CUDA_ENTRY STV_DEFAULT"
_Z8knotHashPKhiPi:
.text._Z8knotHashPKhiPi:
[----:B------:R-:W0:Y:S01]  /*0000*/  LDC R1, c[0x0][0x37c] ;  /* 0x0000df00ff017b82 */ /* 0x000e220000000800 */
[----:B------:R-:W1:Y:S01]  /*0010*/  S2R R3, SR_TID.X ;  /* 0x0000000000037919 */ /* 0x000e620000002100 */
[----:B------:R-:W2:Y:S06]  /*0020*/  LDCU UR5, c[0x0][0x388] ;  /* 0x00007100ff0577ac */ /* 0x000eac0008000800 */
[----:B------:R-:W1:Y:S01]  /*0030*/  S2UR UR4, SR_CTAID.X ;  /* 0x00000000000479c3 */ /* 0x000e620000002500 */
[----:B0-----:R-:W-:Y:S02]  /*0040*/  VIADD R1, R1, 0xfffffbc0 ;  /* 0xfffffbc001017836 */ /* 0x001fe40000000000 */
[----:B------:R-:W-:Y:S01]  /*0050*/  IMAD.MOV.U32 R4, RZ, RZ, RZ ;  /* 0x000000ffff047224 */ /* 0x000fe200078e00ff */
[----:B------:R-:W0:Y:S04]  /*0060*/  LDCU.64 UR8, c[0x0][0x358] ;  /* 0x00006b00ff0877ac */ /* 0x000e280008000a00 */
[----:B------:R-:W1:Y:S01]  /*0070*/  LDC R0, c[0x0][0x360] ;  /* 0x0000d800ff007b82 */ /* 0x000e620000000800 */
[----:B--2---:R-:W-:Y:S01]  /*0080*/  UISETP.GE.AND UP0, UPT, UR5, 0x1, UPT ;  /* 0x000000010500788c */ /* 0x004fe2000bf06270 */
[----:B-1----:R-:W-:-:S08]  /*0090*/  IMAD R0, R0, UR4, R3 ;  /* 0x0000000400007c24 */ /* 0x002fd0000f8e0203 */
[----:B0-----:R-:W-:Y:S05]  /*00a0*/  BRA.U !UP0, `(.L_x_0) ;  /* 0x0000000508a47547 */ /* 0x001fea000b800000 */
[----:B------:R-:W0:Y:S01]  /*00b0*/  LDC R8, c[0x0][0x388] ;  /* 0x0000e200ff087b82 */ /* 0x000e220000000800 */
[----:B------:R-:W-:Y:S01]  /*00c0*/  UISETP.GE.U32.AND UP0, UPT, UR5, 0x10, UPT ;  /* 0x000000100500788c */ /* 0x000fe2000bf06070 */
[----:B------:R-:W-:Y:S01]  /*00d0*/  IMAD.MOV.U32 R2, RZ, RZ, RZ ;  /* 0x000000ffff027224 */ /* 0x000fe200078e00ff */
[----:B------:R-:W-:-:S04]  /*00e0*/  ULOP3.LUT UR4, UR5, 0xf, URZ, 0xc0, !UPT ;  /* 0x0000000f05047892 */ /* 0x000fc8000f8ec0ff */
[----:B------:R-:W-:-:S03]  /*00f0*/  UISETP.NE.AND UP1, UPT, UR4, URZ, UPT ;  /* 0x000000ff0400728c */ /* 0x000fc6000bf25270 */
[----:B------:R-:W-:Y:S08]  /*0100*/  BRA.U !UP0, `(.L_x_1) ;  /* 0x00000001089c7547 */ /* 0x000ff0000b800000 */
[----:B------:R-:W-:Y:S01]  /*0110*/  ULOP3.LUT UR6, UR5, 0x7ffffff0, URZ, 0xc0, !UPT ;  /* 0x7ffffff005067892 */ /* 0x000fe2000f8ec0ff */
[----:B------:R-:W-:Y:S01]  /*0120*/  IMAD.MOV.U32 R3, RZ, RZ, RZ ;  /* 0x000000ffff037224 */ /* 0x000fe200078e00ff */
[----:B------:R-:W1:Y:S04]  /*0130*/  LDCU.64 UR10, c[0x0][0x380] ;  /* 0x00007000ff0a77ac */ /* 0x000e680008000a00 */
[----:B------:R-:W-:-:S07]  /*0140*/  IMAD.U32 R2, RZ, RZ, UR6 ;  /* 0x00000006ff027e24 */ /* 0x000fce000f8e00ff */
.L_x_2:
[----:B-12---:R-:W-:-:S05]  /*0150*/  IADD3 R4, P0, PT, R3, UR10, RZ ;  /* 0x0000000a03047c10 */ /* 0x006fca000ff1e0ff */
[----:B------:R-:W-:-:S05]  /*0160*/  IMAD.X R5, RZ, RZ, UR11, P0 ;  /* 0x0000000bff057e24 */ /* 0x000fca00080e06ff */
[----:B------:R-:W2:Y:S04]  /*0170*/  LDG.E.U8 R6, desc[UR8][R4.64+0xf] ;  /* 0x00000f0804067981 */ /* 0x000ea8000c1e1100 */
[----:B------:R-:W2:Y:S04]  /*0180*/  LDG.E.U8 R7, desc[UR8][R4.64+0xe] ;  /* 0x00000e0804077981 */ /* 0x000ea8000c1e1100 */
[----:B------:R-:W3:Y:S04]  /*0190*/  LDG.E.U8 R9, desc[UR8][R4.64+0xd] ;  /* 0x00000d0804097981 */ /* 0x000ee8000c1e1100 */
[----:B------:R-:W3:Y:S04]  /*01a0*/  LDG.E.U8 R10, desc[UR8][R4.64+0xc] ;  /* 0x00000c08040a7981 */ /* 0x000ee8000c1e1100 */
[----:B------:R-:W4:Y:S04]  /*01b0*/  LDG.E.U8 R11, desc[UR8][R4.64+0xb] ;  /* 0x00000b08040b7981 */ /* 0x000f28000c1e1100 */
[----:B------:R-:W4:Y:S04]  /*01c0*/  LDG.E.U8 R12, desc[UR8][R4.64+0xa] ;  /* 0x00000a08040c7981 */ /* 0x000f28000c1e1100 */
[----:B------:R-:W5:Y:S04]  /*01d0*/  LDG.E.U8 R13, desc[UR8][R4.64+0x9] ;  /* 0x00000908040d7981 */ /* 0x000f68000c1e1100 */
        /* <DEDUP_REMOVED lines=8> */
[----:B------:R1:W5:Y:S01]  /*0260*/  LDG.E.U8 R22, desc[UR8][R4.64] ;  /* 0x0000000804167981 */ /* 0x000362000c1e1100 */
[----:B--2---:R-:W-:-:S02]  /*0270*/  PRMT R7, R7, 0x3340, R6 ;  /* 0x0000334007077816 */ /* 0x004fc40000000006 */
[----:B---3--:R-:W-:Y:S01]  /*0280*/  PRMT R10, R10, 0x3340, R9 ;  /* 0x000033400a0a7816 */ /* 0x008fe20000000009 */
[----:B------:R-:W-:Y:S02]  /*0290*/  IMAD.IADD R9, R1, 0x1, R3 ;  /* 0x0000000101097824 */ /* 0x000fe400078e0203 */
[----:B------:R-:W-:Y:S01]  /*02a0*/  VIADD R3, R3, 0x10 ;  /* 0x0000001003037836 */ /* 0x000fe20000000000 */
[----:B------:R-:W-:Y:S02]  /*02b0*/  PRMT R7, R10, 0x5410, R7 ;  /* 0x000054100a077816 */ /* 0x000fe40000000007 */
[----:B----4-:R-:W-:Y:S02]  /*02c0*/  PRMT R6, R12, 0x3340, R11 ;  /* 0x000033400c067816 */ /* 0x010fe4000000000b */
[----:B------:R-:W-:Y:S02]  /*02d0*/  ISETP.NE.AND P0, PT, R3, R2, PT ;  /* 0x000000020300720c */ /* 0x000fe40003f05270 */
[----:B-----5:R-:W-:-:S04]  /*02e0*/  PRMT R13, R14, 0x3340, R13 ;  /* 0x000033400e0d7816 */ /* 0x020fc8000000000d */
[----:B------:R-:W-:Y:S02]  /*02f0*/  PRMT R6, R13, 0x5410, R6 ;  /* 0x000054100d067816 */ /* 0x000fe40000000006 */
[----:B------:R-:W-:Y:S02]  /*0300*/  PRMT R15, R16, 0x3340, R15 ;  /* 0x00003340100f7816 */ /* 0x000fe4000000000f */
[----:B------:R-:W-:-:S04]  /*0310*/  PRMT R18, R18, 0x3340, R17 ;  /* 0x0000334012127816 */ /* 0x000fc80000000011 */
[----:B-1----:R-:W-:Y:S02]  /*0320*/  PRMT R5, R18, 0x5410, R15 ;  /* 0x0000541012057816 */ /* 0x002fe4000000000f */
[----:B------:R-:W-:Y:S02]  /*0330*/  PRMT R19, R20, 0x3340, R19 ;  /* 0x0000334014137816 */ /* 0x000fe40000000013 */
[----:B------:R-:W-:-:S04]  /*0340*/  PRMT R22, R22, 0x3340, R21 ;  /* 0x0000334016167816 */ /* 0x000fc80000000015 */
[----:B------:R-:W-:-:S05]  /*0350*/  PRMT R4, R22, 0x5410, R19 ;  /* 0x0000541016047816 */ /* 0x000fca0000000013 */
[----:B------:R2:W-:Y:S01]  /*0360*/  STL.128 [R9], R4 ;  /* 0x0000000409007387 */ /* 0x0005e20000100c00 */
[----:B------:R-:W-:Y:S05]  /*0370*/  @P0 BRA `(.L_x_2) ;  /* 0xfffffffc00740947 */ /* 0x000fea000383ffff */
.L_x_1:
[----:B0-2---:R-:W-:Y:S01]  /*0380*/  IMAD.MOV.U32 R4, RZ, RZ, R8 ;  /* 0x000000ffff047224 */ /* 0x005fe200078e0008 */
[----:B------:R-:W-:Y:S06]  /*0390*/  BRA.U !UP1, `(.L_x_0) ;  /* 0x0000000109e87547 */ /* 0x000fec000b800000 */
[----:B------:R-:W-:Y:S02]  /*03a0*/  UISETP.GE.U32.AND UP0, UPT, UR4, 0x8, UPT ;  /* 0x000000080400788c */ /* 0x000fe4000bf06070 */
[----:B------:R-:W-:-:S04]  /*03b0*/  ULOP3.LUT UR6, UR5, 0x7, URZ, 0xc0, !UPT ;  /* 0x0000000705067892 */ /* 0x000fc8000f8ec0ff */
[----:B------:R-:W-:-:S03]  /*03c0*/  UISETP.NE.AND UP1, UPT, UR6, URZ, UPT ;  /* 0x000000ff0600728c */ /* 0x000fc6000bf25270 */
[----:B------:R-:W-:Y:S08]  /*03d0*/  BRA.U !UP0, `(.L_x_3) ;  /* 0x0000000108547547 */ /* 0x000ff0000b800000 */
[----:B------:R-:W0:Y:S02]  /*03e0*/  LDCU.64 UR10, c[0x0][0x380] ;  /* 0x00007000ff0a77ac */ /* 0x000e240008000a00 */
[----:B0-----:R-:W-:-:S05]  /*03f0*/  IADD3 R4, P0, PT, R2, UR10, RZ ;  /* 0x0000000a02047c10 */ /* 0x001fca000ff1e0ff */
[----:B------:R-:W-:-:S05]  /*0400*/  IMAD.X R5, RZ, RZ, UR11, P0 ;  /* 0x0000000bff057e24 */ /* 0x000fca00080e06ff */
[----:B------:R-:W2:Y:S04]  /*0410*/  LDG.E.U8 R3, desc[UR8][R4.64] ;  /* 0x0000000804037981 */ /* 0x000ea8000c1e1100 */
[----:B------:R-:W3:Y:S04]  /*0420*/  LDG.E.U8 R6, desc[UR8][R4.64+0x1] ;  /* 0x0000010804067981 */ /* 0x000ee8000c1e1100 */
[----:B------:R-:W4:Y:S04]  /*0430*/  LDG.E.U8 R7, desc[UR8][R4.64+0x2] ;  /* 0x0000020804077981 */ /* 0x000f28000c1e1100 */
[----:B------:R-:W5:Y:S04]  /*0440*/  LDG.E.U8 R9, desc[UR8][R4.64+0x3] ;  /* 0x0000030804097981 */ /* 0x000f68000c1e1100 */
[----:B------:R-:W5:Y:S04]  /*0450*/  LDG.E.U8 R10, desc[UR8][R4.64+0x4] ;  /* 0x00000408040a7981 */ /* 0x000f68000c1e1100 */
[----:B------:R-:W5:Y:S04]  /*0460*/  LDG.E.U8 R11, desc[UR8][R4.64+0x5] ;  /* 0x00000508040b7981 */ /* 0x000f68000c1e1100 */
[----:B------:R-:W5:Y:S04]  /*0470*/  LDG.E.U8 R12, desc[UR8][R4.64+0x6] ;  /* 0x00000608040c7981 */ /* 0x000f68000c1e1100 */
[----:B------:R-:W5:Y:S01]  /*0480*/  LDG.E.U8 R13, desc[UR8][R4.64+0x7] ;  /* 0x00000708040d7981 */ /* 0x000f62000c1e1100 */
[----:B------:R-:W-:-:S02]  /*0490*/  IMAD.IADD R14, R1, 0x1, R2 ;  /* 0x00000001010e7824 */ /* 0x000fc400078e0202 */
[----:B------:R-:W-:-:S03]  /*04a0*/  VIADD R2, R2, 0x8 ;  /* 0x0000000802027836 */ /* 0x000fc60000000000 */
[----:B--2---:R0:W-:Y:S04]  /*04b0*/  STL.U8 [R14], R3 ;  /* 0x000000030e007387 */ /* 0x0041e80000100000 */
[----:B---3--:R0:W-:Y:S04]  /*04c0*/  STL.U8 [R14+0x1], R6 ;  /* 0x000001060e007387 */ /* 0x0081e80000100000 */
[----:B----4-:R0:W-:Y:S04]  /*04d0*/  STL.U8 [R14+0x2], R7 ;  /* 0x000002070e007387 */ /* 0x0101e80000100000 */
[----:B-----5:R0:W-:Y:S04]  /*04e0*/  STL.U8 [R14+0x3], R9 ;  /* 0x000003090e007387 */ /* 0x0201e80000100000 */
[----:B------:R0:W-:Y:S04]  /*04f0*/  STL.U8 [R14+0x4], R10 ;  /* 0x0000040a0e007387 */ /* 0x0001e80000100000 */
[----:B------:R0:W-:Y:S04]  /*0500*/  STL.U8 [R14+0x5], R11 ;  /* 0x0000050b0e007387 */ /* 0x0001e80000100000 */
[----:B------:R0:W-:Y:S04]  /*0510*/  STL.U8 [R14+0x6], R12 ;  /* 0x0000060c0e007387 */ /* 0x0001e80000100000 */
[----:B------:R0:W-:Y:S02]  /*0520*/  STL.U8 [R14+0x7], R13 ;  /* 0x0000070d0e007387 */ /* 0x0001e40000100000 */
.L_x_3:
[----:B------:R-:W-:Y:S01]  /*0530*/  IMAD.MOV.U32 R4, RZ, RZ, R8 ;  /* 0x000000ffff047224 */ /* 0x000fe200078e0008 */
[----:B------:R-:W-:Y:S06]  /*0540*/  BRA.U !UP1, `(.L_x_0) ;  /* 0x00000001097c7547 */ /* 0x000fec000b800000 */
[----:B------:R-:W-:Y:S02]  /*0550*/  UISETP.GE.U32.AND UP0, UPT, UR6, 0x4, UPT ;  /* 0x000000040600788c */ /* 0x000fe4000bf06070 */
[----:B------:R-:W-:-:S04]  /*0560*/  ULOP3.LUT UR5, UR5, 0x3, URZ, 0xc0, !UPT ;  /* 0x0000000305057892 */ /* 0x000fc8000f8ec0ff */
[----:B------:R-:W-:-:S03]  /*0570*/  UISETP.NE.AND UP1, UPT, UR5, URZ, UPT ;  /* 0x000000ff0500728c */ /* 0x000fc6000bf25270 */
[----:B------:R-:W-:Y:S08]  /*0580*/  BRA.U !UP0, `(.L_x_4) ;  /* 0x0000000108347547 */ /* 0x000ff0000b800000 */
[----:B------:R-:W1:Y:S02]  /*0590*/  LDCU.64 UR6, c[0x0][0x380] ;  /* 0x00007000ff0677ac */ /* 0x000e640008000a00 */
[----:B-1----:R-:W-:-:S05]  /*05a0*/  IADD3 R4, P0, PT, R2, UR6, RZ ;  /* 0x0000000602047c10 */ /* 0x002fca000ff1e0ff */
[----:B------:R-:W-:-:S05]  /*05b0*/  IMAD.X R5, RZ, RZ, UR7, P0 ;  /* 0x00000007ff057e24 */ /* 0x000fca00080e06ff */
[----:B0-----:R-:W2:Y:S04]  /*05c0*/  LDG.E.U8 R3, desc[UR8][R4.64] ;  /* 0x0000000804037981 */ /* 0x001ea8000c1e1100 */
[----:B------:R-:W3:Y:S04]  /*05d0*/  LDG.E.U8 R7, desc[UR8][R4.64+0x1] ;  /* 0x0000010804077981 */ /* 0x000ee8000c1e1100 */
[----:B------:R-:W4:Y:S04]  /*05e0*/  LDG.E.U8 R9, desc[UR8][R4.64+0x2] ;  /* 0x0000020804097981 */ /* 0x000f28000c1e1100 */
[----:B------:R-:W5:Y:S01]  /*05f0*/  LDG.E.U8 R11, desc[UR8][R4.64+0x3] ;  /* 0x00000308040b7981 */ /* 0x000f62000c1e1100 */
[----:B------:R-:W-:-:S02]  /*0600*/  IMAD.IADD R6, R1, 0x1, R2 ;  /* 0x0000000101067824 */ /* 0x000fc400078e0202 */
[----:B------:R-:W-:-:S03]  /*0610*/  VIADD R2, R2, 0x4 ;  /* 0x0000000402027836 */ /* 0x000fc60000000000 */
[----:B--2---:R1:W-:Y:S04]  /*0620*/  STL.U8 [R6], R3 ;  /* 0x0000000306007387 */ /* 0x0043e80000100000 */
[----:B---3--:R1:W-:Y:S04]  /*0630*/  STL.U8 [R6+0x1], R7 ;  /* 0x0000010706007387 */ /* 0x0083e80000100000 */
[----:B----4-:R1:W-:Y:S04]  /*0640*/  STL.U8 [R6+0x2], R9 ;  /* 0x0000020906007387 */ /* 0x0103e80000100000 */
[----:B-----5:R1:W-:Y:S02]  /*0650*/  STL.U8 [R6+0x3], R11 ;  /* 0x0000030b06007387 */ /* 0x0203e40000100000 */
.L_x_4:
[----:B------:R-:W-:Y:S01]  /*0660*/  IMAD.MOV.U32 R4, RZ, RZ, R8 ;  /* 0x000000ffff047224 */ /* 0x000fe200078e0008 */
[----:B------:R-:W-:Y:S06]  /*0670*/  BRA.U !UP1, `(.L_x_0) ;  /* 0x0000000109307547 */ /* 0x000fec000b800000 */
[----:B------:R-:W2:Y:S01]  /*0680*/  LDCU.64 UR6, c[0x0][0x380] ;  /* 0x00007000ff0677ac */ /* 0x000ea20008000a00 */
[----:B------:R-:W-:-:S05]  /*0690*/  UMOV UR4, URZ ;  /* 0x000000ff00047c82 */ /* 0x000fca0008000000 */
.L_x_5:
[----:B--23--:R-:W-:-:S05]  /*06a0*/  IADD3 R4, P0, PT, R2, UR6, RZ ;  /* 0x0000000602047c10 */ /* 0x00cfca000ff1e0ff */
[----:B------:R-:W-:-:S05]  /*06b0*/  IMAD.X R5, RZ, RZ, UR7, P0 ;  /* 0x00000007ff057e24 */ /* 0x000fca00080e06ff */
[----:B------:R-:W2:Y:S01]  /*06c0*/  LDG.E.U8 R4, desc[UR8][R4.64] ;  /* 0x0000000804047981 */ /* 0x000ea2000c1e1100 */
[----:B01----:R-:W-:Y:S01]  /*06d0*/  IMAD.IADD R3, R1, 0x1, R2 ;  /* 0x0000000101037824 */ /* 0x003fe200078e0202 */
[----:B------:R-:W-:Y:S01]  /*06e0*/  UIADD3 UR4, UPT, UPT, UR4, 0x1, URZ ;  /* 0x0000000104047890 */ /* 0x000fe2000fffe0ff */
[----:B------:R-:W-:-:S03]  /*06f0*/  VIADD R2, R2, 0x1 ;  /* 0x0000000102027836 */ /* 0x000fc60000000000 */
[----:B------:R-:W-:Y:S01]  /*0700*/  UISETP.NE.AND UP0, UPT, UR4, UR5, UPT ;  /* 0x000000050400728c */ /* 0x000fe2000bf05270 */
[----:B--2---:R3:W-:Y:S08]  /*0710*/  STL.U8 [R3], R4 ;  /* 0x0000000403007387 */ /* 0x0047f00000100000 */
[----:B------:R-:W-:Y:S05]  /*0720*/  BRA.U UP0, `(.L_x_5) ;  /* 0xfffffffd00dc7547 */ /* 0x000fea000b83ffff */
[----:B---3--:R-:W-:-:S07]  /*0730*/  IMAD.MOV.U32 R4, RZ, RZ, R8 ;  /* 0x000000ffff047224 */ /* 0x008fce00078e0008 */
.L_x_0:
[----:B------:R-:W-:Y:S01]  /*0740*/  ISETP.GE.AND P0, PT, R0, 0x64, PT ;  /* 0x000000640000780c */ /* 0x000fe20003f06270 */
[----:B------:R-:W-:Y:S01]  /*0750*/  IMAD.MOV.U32 R5, RZ, RZ, 0x2d ;  /* 0x0000002dff057424 */ /* 0x000fe200078e00ff */
[----:B------:R-:W-:Y:S01]  /*0760*/  BSSY.RECONVERGENT B1, `(.L_x_6) ;  /* 0x000001b000017945 */ /* 0x000fe20003800200 */
[----:B01----:R-:W-:-:S03]  /*0770*/  IMAD.IADD R6, R1, 0x1, R4 ;  /* 0x0000000101067824 */ /* 0x003fc600078e0204 */
[----:B------:R-:W-:Y:S02]  /*0780*/  BSSY.RELIABLE B0, `(.L_x_7) ;  /* 0x000000d000007945 */ /* 0x000fe40003800100 */
[----:B------:R0:W-:Y:S05]  /*0790*/  STL.U8 [R6], R5 ;  /* 0x0000000506007387 */ /* 0x0001ea0000100000 */
[----:B------:R-:W-:-:S04]  /*07a0*/  @P0 IMAD.HI.U32 R2, R0, 0x51eb851f, RZ ;  /* 0x51eb851f00020827 */ /* 0x000fc800078e00ff */
[----:B------:R-:W-:Y:S01]  /*07b0*/  @P0 VIADD R32, R4, 0x2 ;  /* 0x0000000204200836 */ /* 0x000fe20000000000 */
[----:B------:R-:W-:-:S04]  /*07c0*/  @P0 LOP3.LUT R2, R2, 0xffff, RZ, 0xc0, !PT ;  /* 0x0000ffff02020812 */ /* 0x000fc800078ec0ff */
[----:B------:R-:W-:Y:S01]  /*07d0*/  @P0 LEA.HI R3, R2, 0x30, RZ, 0x1b ;  /* 0x0000003002030811 */ /* 0x000fe200078fd8ff */
[----:B------:R-:W-:-:S04]  /*07e0*/  VIADD R2, R1, 0x40 ;  /* 0x0000004001027836 */ /* 0x000fc80000000000 */
[----:B------:R0:W-:Y:S01]  /*07f0*/  @P0 STL.U8 [R6+0x1], R3 ;  /* 0x0000010306000387 */ /* 0x0001e20000100000 */
[----:B------:R-:W-:Y:S05]  /*0800*/  @P0 BRA `(.L_x_8) ;  /* 0x0000000000100947 */ /* 0x000fea0003800000 */
[----:B------:R-:W-:Y:S01]  /*0810*/  ISETP.GE.AND P0, PT, R0, 0xa, PT ;  /* 0x0000000a0000780c */ /* 0x000fe20003f06270 */
[----:B------:R-:W-:-:S12]  /*0820*/  VIADD R32, R4, 0x1 ;  /* 0x0000000104207836 */ /* 0x000fd80000000000 */
[----:B------:R-:W-:Y:S05]  /*0830*/  @!P0 BREAK.RELIABLE B0 ;  /* 0x0000000000008942 */ /* 0x000fea0003800100 */
[----:B------:R-:W-:Y:S05]  /*0840*/  @!P0 BRA `(.L_x_9) ;  /* 0x0000000000308947 */ /* 0x000fea0003800000 */
.L_x_8:
[----:B------:R-:W-:Y:S05]  /*0850*/  BSYNC.RELIABLE B0 ;  /* 0x0000000000007941 */ /* 0x000fea0003800100 */
.L_x_7:
[----:B0-----:R-:W-:-:S04]  /*0860*/  IMAD.HI.U32 R3, R0, 0x51eb851f, RZ ;  /* 0x51eb851f00037827 */ /* 0x001fc800078e00ff */
[----:B------:R-:W-:Y:S01]  /*0870*/  IMAD.IADD R4, R1, 0x1, R32 ;  /* 0x0000000101047824 */ /* 0x000fe200078e0220 */
[----:B------:R-:W-:Y:S01]  /*0880*/  SHF.R.U32.HI R3, RZ, 0x5, R3 ;  /* 0x00000005ff037819 */ /* 0x000fe20000011603 */
[----:B------:R-:W-:-:S04]  /*0890*/  VIADD R32, R32, 0x1 ;  /* 0x0000000120207836 */ /* 0x000fc80000000000 */
[----:B------:R-:W-:-:S05]  /*08a0*/  IMAD R3, R3, -0x64, R0 ;  /* 0xffffff9c03037824 */ /* 0x000fca00078e0200 */
[----:B------:R-:W-:-:S05]  /*08b0*/  PRMT R3, R3, 0x9910, RZ ;  /* 0x0000991003037816 */ /* 0x000fca00000000ff */
[----:B------:R-:W-:-:S05]  /*08c0*/  IMAD R3, R3, 0x67, RZ ;  /* 0x0000006703037824 */ /* 0x000fca00078e02ff */
[----:B------:R-:W-:-:S04]  /*08d0*/  LOP3.LUT R3, R3, 0xffff, RZ, 0xc0, !PT ;  /* 0x0000ffff03037812 */ /* 0x000fc800078ec0ff */
[----:B------:R-:W-:-:S04]  /*08e0*/  SHF.R.U32.HI R3, RZ, 0xa, R3 ;  /* 0x0000000aff037819 */ /* 0x000fc80000011603 */
[----:B------:R-:W-:-:S05]  /*08f0*/  LOP3.LUT R3, R3, 0x30, RZ, 0xfc, !PT ;  /* 0x0000003003037812 */ /* 0x000fca00078efcff */
[----:B------:R1:W-:Y:S02]  /*0900*/  STL.U8 [R4], R3 ;  /* 0x0000000304007387 */ /* 0x0003e40000100000 */
.L_x_9:
[----:B------:R-:W-:Y:S05]  /*0910*/  BSYNC.RECONVERGENT B1 ;  /* 0x0000000000017941 */ /* 0x000fea0003800200 */
.L_x_6:
[----:B------:R-:W-:Y:S05]  /*0920*/  WARPSYNC.ALL ;  /* 0x0000000000007948 */ /* 0x000fea0003800000 */
[----:B-1----:R-:W-:Y:S01]  /*0930*/  IMAD.HI R4, R0, 0x66666667, RZ ;  /* 0x6666666700047827 */ /* 0x002fe200078e02ff */
[----:B------:R-:W-:-:S03]  /*0940*/  UMOV UR4, URZ ;  /* 0x000000ff00047c82 */ /* 0x000fc60008000000 */
[----:B0-----:R-:W-:Y:S01]  /*0950*/  IMAD.MOV.U32 R6, RZ, RZ, 0x11 ;  /* 0x00000011ff067424 */ /* 0x001fe200078e00ff */
[----:B------:R-:W-:Y:S01]  /*0960*/  SHF.R.U32.HI R5, RZ, 0x1f, R4 ;  /* 0x0000001fff057819 */ /* 0x000fe20000011604 */
[----:B------:R-:W-:Y:S02]  /*0970*/  IMAD.IADD R3, R1, 0x1, R32 ;  /* 0x0000000101037824 */ /* 0x000fe400078e0220 */
[----:B------:R-:W-:Y:S01]  /*0980*/  IMAD.MOV.U32 R7, RZ, RZ, 0x49 ;  /* 0x00000049ff077424 */ /* 0x000fe200078e00ff */
[----:B------:R-:W-:Y:S01]  /*0990*/  LEA.HI R5, R4, R5, RZ, 0x1e ;  /* 0x0000000504057211 */ /* 0x000fe200078ff0ff */
[----:B------:R-:W-:Y:S01]  /*09a0*/  IMAD.MOV.U32 R4, RZ, RZ, 0x1f ;  /* 0x0000001fff047424 */ /* 0x000fe200078e00ff */
[----:B------:R-:W-:Y:S01]  /*09b0*/  STL.U8 [R3+0x1], R6 ;  /* 0x0000010603007387 */ /* 0x000fe20000100000 */
[----:B------:R-:W-:Y:S02]  /*09c0*/  IMAD.MOV.U32 R8, RZ, RZ, 0x2f ;  /* 0x0000002fff087424 */ /* 0x000fe400078e00ff */
[----:B------:R-:W-:Y:S01]  /*09d0*/  IMAD R5, R5, -0xa, R0 ;  /* 0xfffffff605057824 */ /* 0x000fe200078e0200 */
[----:B------:R0:W-:Y:S01]  /*09e0*/  STL.U8 [R3+0x2], R4 ;  /* 0x0000020403007387 */ /* 0x0001e20000100000 */
[----:B------:R-:W-:-:S02]  /*09f0*/  IMAD.MOV.U32 R9, RZ, RZ, 0x17 ;  /* 0x00000017ff097424 */ /* 0x000fc400078e00ff */
[----:B------:R-:W-:Y:S01]  /*0a00*/  VIADD R10, R5, 0x30 ;  /* 0x00000030050a7836 */ /* 0x000fe20000000000 */
[----:B------:R1:W-:Y:S01]  /*0a10*/  STL.U8 [R3+0x3], R7 ;  /* 0x0000030703007387 */ /* 0x0003e20000100000 */
[----:B------:R-:W-:Y:S02]  /*0a20*/  IMAD.MOV.U32 R13, RZ, RZ, 0x1 ;  /* 0x00000001ff0d7424 */ /* 0x000fe400078e00ff */
[----:B------:R-:W-:Y:S01]  /*0a30*/  IMAD.MOV.U32 R14, RZ, RZ, 0x2 ;  /* 0x00000002ff0e7424 */ /* 0x000fe200078e00ff */
[----:B------:R2:W-:Y:S01]  /*0a40*/  STL.U8 [R3+0x4], R8 ;  /* 0x0000040803007387 */ /* 0x0005e20000100000 */
[----:B------:R-:W-:Y:S02]  /*0a50*/  IMAD.MOV.U32 R15, RZ, RZ, 0x3 ;  /* 0x00000003ff0f7424 */ /* 0x000fe400078e00ff */
[----:B------:R-:W-:Y:S01]  /*0a60*/  IMAD.MOV.U32 R12, RZ, RZ, RZ ;  /* 0x000000ffff0c7224 */ /* 0x000fe200078e00ff */
[----:B------:R3:W-:Y:S01]  /*0a70*/  STL.U8 [R3+0x5], R9 ;  /* 0x0000050903007387 */ /* 0x0007e20000100000 */
[----:B0-----:R-:W-:-:S02]  /*0a80*/  IMAD.MOV.U32 R4, RZ, RZ, 0x10 ;  /* 0x00000010ff047424 */ /* 0x001fc400078e00ff */
[----:B------:R-:W-:Y:S01]  /*0a90*/  IMAD.MOV.U32 R5, RZ, RZ, 0x11 ;  /* 0x00000011ff057424 */ /* 0x000fe200078e00ff */
[----:B------:R0:W-:Y:S01]  /*0aa0*/  STL.U8 [R3], R10 ;  /* 0x0000000a03007387 */ /* 0x0001e20000100000 */
[----:B------:R-:W-:Y:S02]  /*0ab0*/  IMAD.MOV.U32 R6, RZ, RZ, 0x12 ;  /* 0x00000012ff067424 */ /* 0x000fe400078e00ff */
[----:B-1----:R-:W-:Y:S01]  /*0ac0*/  IMAD.MOV.U32 R7, RZ, RZ, 0x13 ;  /* 0x00000013ff077424 */ /* 0x002fe200078e00ff */
[----:B------:R1:W-:Y:S01]  /*0ad0*/  STL.128 [R1+0x40], R12 ;  /* 0x0000400c01007387 */ /* 0x0003e20000100c00 */
[----:B--2---:R-:W-:Y:S02]  /*0ae0*/  IMAD.MOV.U32 R8, RZ, RZ, 0x14 ;  /* 0x00000014ff087424 */ /* 0x004fe400078e00ff */
[----:B---3--:R-:W-:Y:S01]  /*0af0*/  IMAD.MOV.U32 R9, RZ, RZ, 0x15 ;  /* 0x00000015ff097424 */ /* 0x008fe200078e00ff */
[----:B------:R2:W-:Y:S01]  /*0b00*/  STL.128 [R1+0x80], R4 ;  /* 0x0000800401007387 */ /* 0x0005e20000100c00 */
[----:B------:R-:W-:-:S02]  /*0b10*/  IMAD.MOV.U32 R11, RZ, RZ, 0x17 ;  /* 0x00000017ff0b7424 */ /* 0x000fc400078e00ff */
[----:B0-----:R-:W-:Y:S02]  /*0b20*/  IMAD.MOV.U32 R10, RZ, RZ, 0x16 ;  /* 0x00000016ff0a7424 */ /* 0x001fe400078e00ff */
[----:B------:R-:W-:Y:S02]  /*0b30*/  IMAD.MOV.U32 R20, RZ, RZ, 0x8 ;  /* 0x00000008ff147424 */ /* 0x000fe400078e00ff */
[----:B------:R-:W-:Y:S01]  /*0b40*/  IMAD.MOV.U32 R21, RZ, RZ, 0x9 ;  /* 0x00000009ff157424 */ /* 0x000fe200078e00ff */
[----:B------:R0:W-:Y:S01]  /*0b50*/  STL.128 [R1+0x90], R8 ;  /* 0x0000900801007387 */ /* 0x0001e20000100c00 */
[----:B------:R-:W-:Y:S02]  /*0b60*/  IMAD.MOV.U32 R22, RZ, RZ, 0xa ;  /* 0x0000000aff167424 */ /* 0x000fe400078e00ff */
[----:B------:R-:W-:Y:S02]  /*0b70*/  IMAD.MOV.U32 R23, RZ, RZ, 0xb ;  /* 0x0000000bff177424 */ /* 0x000fe400078e00ff */
[----:B-1----:R-:W-:-:S02]  /*0b80*/  IMAD.MOV.U32 R12, RZ, RZ, 0x18 ;  /* 0x00000018ff0c7424 */ /* 0x002fc400078e00ff */
[----:B------:R-:W-:Y:S01]  /*0b90*/  IMAD.MOV.U32 R13, RZ, RZ, 0x19 ;  /* 0x00000019ff0d7424 */ /* 0x000fe200078e00ff */
[----:B------:R-:W-:Y:S01]  /*0ba0*/  STL.128 [R1+0x60], R20 ;  /* 0x0000601401007387 */ /* 0x000fe20000100c00 */
[----:B------:R-:W-:Y:S02]  /*0bb0*/  IMAD.MOV.U32 R14, RZ, RZ, 0x1a ;  /* 0x0000001aff0e7424 */ /* 0x000fe400078e00ff */
[----:B------:R-:W-:Y:S02]  /*0bc0*/  IMAD.MOV.U32 R15, RZ, RZ, 0x1b ;  /* 0x0000001bff0f7424 */ /* 0x000fe400078e00ff */
[----:B--2---:R-:W-:Y:S02]  /*0bd0*/  IMAD.MOV.U32 R4, RZ, RZ, 0x2c ;  /* 0x0000002cff047424 */ /* 0x004fe400078e00ff */
[----:B------:R-:W-:Y:S01]  /*0be0*/  IMAD.MOV.U32 R5, RZ, RZ, 0x2d ;  /* 0x0000002dff057424 */ /* 0x000fe200078e00ff */
[----:B------:R1:W-:Y:S01]  /*0bf0*/  STL.128 [R1+0xa0], R12 ;  /* 0x0000a00c01007387 */ /* 0x0003e20000100c00 */
[----:B------:R-:W-:-:S02]  /*0c00*/  IMAD.MOV.U32 R6, RZ, RZ, 0x2e ;  /* 0x0000002eff067424 */ /* 0x000fc400078e00ff */
[----:B------:R-:W-:Y:S02]  /*0c10*/  IMAD.MOV.U32 R7, RZ, RZ, 0x2f ;  /* 0x0000002fff077424 */ /* 0x000fe400078e00ff */
[----:B0-----:R-:W-:Y:S02]  /*0c20*/  IMAD.MOV.U32 R8, RZ, RZ, 0x30 ;  /* 0x00000030ff087424 */ /* 0x001fe400078e00ff */
[----:B------:R-:W-:Y:S01]  /*0c30*/  IMAD.MOV.U32 R9, RZ, RZ, 0x31 ;  /* 0x00000031ff097424 */ /* 0x000fe200078e00ff */
[----:B------:R0:W-:Y:S01]  /*0c40*/  STL.128 [R1+0xf0], R4 ;  /* 0x0000f00401007387 */ /* 0x0001e20000100c00 */
[----:B------:R-:W-:Y:S02]  /*0c50*/  IMAD.MOV.U32 R10, RZ, RZ, 0x32 ;  /* 0x00000032ff0a7424 */ /* 0x000fe400078e00ff */
[----:B------:R-:W-:Y:S02]  /*0c60*/  IMAD.MOV.U32 R11, RZ, RZ, 0x33 ;  /* 0x00000033ff0b7424 */ /* 0x000fe400078e00ff */
[----:B------:R-:W-:-:S02]  /*0c70*/  IMAD.MOV.U32 R24, RZ, RZ, 0xc ;  /* 0x0000000cff187424 */ /* 0x000fc400078e00ff */
[----:B------:R-:W-:Y:S01]  /*0c80*/  IMAD.MOV.U32 R25, RZ, RZ, 0xd ;  /* 0x0000000dff197424 */ /* 0x000fe200078e00ff */
[----:B------:R2:W-:Y:S01]  /*0c90*/  STL.128 [R1+0x100], R8 ;  /* 0x0001000801007387 */ /* 0x0005e20000100c00 */
[----:B-1----:R-:W-:Y:S02]  /*0ca0*/  IMAD.MOV.U32 R12, RZ, RZ, 0x34 ;  /* 0x00000034ff0c7424 */ /* 0x002fe400078e00ff */
[----:B------:R-:W-:Y:S02]  /*0cb0*/  IMAD.MOV.U32 R13, RZ, RZ, 0x35 ;  /* 0x00000035ff0d7424 */ /* 0x000fe400078e00ff */
[----:B------:R-:W-:Y:S02]  /*0cc0*/  IMAD.MOV.U32 R14, RZ, RZ, 0x36 ;  /* 0x00000036ff0e7424 */ /* 0x000fe400078e00ff */
[----:B------:R-:W-:Y:S02]  /*0cd0*/  IMAD.MOV.U32 R15, RZ, RZ, 0x37 ;  /* 0x00000037ff0f7424 */ /* 0x000fe400078e00ff */
[----:B0-----:R-:W-:-:S02]  /*0ce0*/  IMAD.MOV.U32 R4, RZ, RZ, 0x40 ;  /* 0x00000040ff047424 */ /* 0x001fc400078e00ff */
[----:B------:R-:W-:Y:S01]  /*0cf0*/  IMAD.MOV.U32 R5, RZ, RZ, 0x41 ;  /* 0x00000041ff057424 */ /* 0x000fe200078e00ff */
[----:B------:R0:W-:Y:S01]  /*0d00*/  STL.128 [R1+0x110], R12 ;  /* 0x0001100c01007387 */ /* 0x0001e20000100c00 */
[----:B------:R-:W-:Y:S02]  /*0d10*/  IMAD.MOV.U32 R6, RZ, RZ, 0x42 ;  /* 0x00000042ff067424 */ /* 0x000fe400078e00ff */
[----:B------:R-:W-:Y:S02]  /*0d20*/  IMAD.MOV.U32 R7, RZ, RZ, 0x43 ;  /* 0x00000043ff077424 */ /* 0x000fe400078e00ff */
[----:B--2---:R-:W-:Y:S02]  /*0d30*/  IMAD.MOV.U32 R8, RZ, RZ, 0x44 ;  /* 0x00000044ff087424 */ /* 0x004fe400078e00ff */
[----:B------:R-:W-:Y:S01]  /*0d40*/  IMAD.MOV.U32 R9, RZ, RZ, 0x45 ;  /* 0x00000045ff097424 */ /* 0x000fe200078e00ff */
[----:B------:R1:W-:Y:S01]  /*0d50*/  STL.128 [R1+0x140], R4 ;  /* 0x0001400401007387 */ /* 0x0003e20000100c00 */
[----:B------:R-:W-:-:S02]  /*0d60*/  IMAD.MOV.U32 R10, RZ, RZ, 0x46 ;  /* 0x00000046ff0a7424 */ /* 0x000fc400078e00ff */
[----:B------:R-:W-:Y:S02]  /*0d70*/  IMAD.MOV.U32 R11, RZ, RZ, 0x47 ;  /* 0x00000047ff0b7424 */ /* 0x000fe400078e00ff */
[----:B------:R-:W-:Y:S02]  /*0d80*/  IMAD.MOV.U32 R26, RZ, RZ, 0xe ;  /* 0x0000000eff1a7424 */ /* 0x000fe400078e00ff */
[----:B------:R-:W-:Y:S01]  /*0d90*/  IMAD.MOV.U32 R27, RZ, RZ, 0xf ;  /* 0x0000000fff1b7424 */ /* 0x000fe200078e00ff */
[----:B------:R2:W-:Y:S01]  /*0da0*/  STL.128 [R1+0x150], R8 ;  /* 0x0001500801007387 */ /* 0x0005e20000100c00 */
[----:B0-----:R-:W-:Y:S02]  /*0db0*/  IMAD.MOV.U32 R12, RZ, RZ, 0x48 ;  /* 0x00000048ff0c7424 */ /* 0x001fe400078e00ff */
[----:B------:R-:W-:Y:S01]  /*0dc0*/  IMAD.MOV.U32 R13, RZ, RZ, 0x49 ;  /* 0x00000049ff0d7424 */ /* 0x000fe200078e00ff */
[----:B------:R-:W-:Y:S01]  /*0dd0*/  STL.128 [R1+0x70], R24 ;  /* 0x0000701801007387 */ /* 0x000fe20000100c00 */
[----:B------:R-:W-:-:S02]  /*0de0*/  IMAD.MOV.U32 R14, RZ, RZ, 0x4a ;  /* 0x0000004aff0e7424 */ /* 0x000fc400078e00ff */
[----:B------:R-:W-:Y:S02]  /*0df0*/  IMAD.MOV.U32 R15, RZ, RZ, 0x4b ;  /* 0x0000004bff0f7424 */ /* 0x000fe400078e00ff */
[----:B-1----:R-:W-:Y:S02]  /*0e00*/  IMAD.MOV.U32 R4, RZ, RZ, 0x54 ;  /* 0x00000054ff047424 */ /* 0x002fe400078e00ff */
[----:B------:R-:W-:Y:S01]  /*0e10*/  IMAD.MOV.U32 R5, RZ, RZ, 0x55 ;  /* 0x00000055ff057424 */ /* 0x000fe200078e00ff */
[----:B------:R0:W-:Y:S01]  /*0e20*/  STL.128 [R1+0x160], R12 ;  /* 0x0001600c01007387 */ /* 0x0001e20000100c00 */
[----:B------:R-:W-:Y:S02]  /*0e30*/  IMAD.MOV.U32 R6, RZ, RZ, 0x56 ;  /* 0x00000056ff067424 */ /* 0x000fe400078e00ff */
[----:B------:R-:W-:Y:S02]  /*0e40*/  IMAD.MOV.U32 R7, RZ, RZ, 0x57 ;  /* 0x00000057ff077424 */ /* 0x000fe400078e00ff */
[----:B--2---:R-:W-:-:S02]  /*0e50*/  IMAD.MOV.U32 R8, RZ, RZ, 0x58 ;  /* 0x00000058ff087424 */ /* 0x004fc400078e00ff */
[----:B------:R-:W-:Y:S01]  /*0e60*/  IMAD.MOV.U32 R9, RZ, RZ, 0x59 ;  /* 0x00000059ff097424 */ /* 0x000fe200078e00ff */
[----:B------:R1:W-:Y:S01]  /*0e70*/  STL.128 [R1+0x190], R4 ;  /* 0x0001900401007387 */ /* 0x0003e20000100c00 */
[----:B------:R-:W-:Y:S02]  /*0e80*/  IMAD.MOV.U32 R10, RZ, RZ, 0x5a ;  /* 0x0000005aff0a7424 */ /* 0x000fe400078e00ff */
[----:B------:R-:W-:Y:S02]  /*0e90*/  IMAD.MOV.U32 R11, RZ, RZ, 0x5b ;  /* 0x0000005bff0b7424 */ /* 0x000fe400078e00ff */
[----:B------:R-:W-:Y:S02]  /*0ea0*/  IMAD.MOV.U32 R20, RZ, RZ, 0x20 ;  /* 0x00000020ff147424 */ /* 0x000fe400078e00ff */
[----:B------:R-:W-:Y:S01]  /*0eb0*/  IMAD.MOV.U32 R21, RZ, RZ, 0x21 ;  /* 0x00000021ff157424 */ /* 0x000fe200078e00ff */
[----:B------:R2:W-:Y:S01]  /*0ec0*/  STL.128 [R1+0x1a0], R8 ;  /* 0x0001a00801007387 */ /* 0x0005e20000100c00 */
[----:B0-----:R-:W-:-:S02]  /*0ed0*/  IMAD.MOV.U32 R12, RZ, RZ, 0x5c ;  /* 0x0000005cff0c7424 */ /* 0x001fc400078e00ff */
[----:B------:R-:W-:Y:S02]  /*0ee0*/  IMAD.MOV.U32 R13, RZ, RZ, 0x5d ;  /* 0x0000005dff0d7424 */ /* 0x000fe400078e00ff */
[----:B------:R-:W-:Y:S02]  /*0ef0*/  IMAD.MOV.U32 R14, RZ, RZ, 0x5e ;  /* 0x0000005eff0e7424 */ /* 0x000fe400078e00ff */
[----:B------:R-:W-:Y:S02]  /*0f00*/  IMAD.MOV.U32 R15, RZ, RZ, 0x5f ;  /* 0x0000005fff0f7424 */ /* 0x000fe400078e00ff */
[----:B-1----:R-:W-:Y:S02]  /*0f10*/  IMAD.MOV.U32 R4, RZ, RZ, 0x68 ;  /* 0x00000068ff047424 */ /* 0x002fe400078e00ff */
[----:B------:R-:W-:Y:S01]  /*0f20*/  IMAD.MOV.U32 R5, RZ, RZ, 0x69 ;  /* 0x00000069ff057424 */ /* 0x000fe200078e00ff */
[----:B------:R0:W-:Y:S01]  /*0f30*/  STL.128 [R1+0x1b0], R12 ;  /* 0x0001b00c01007387 */ /* 0x0001e20000100c00 */
[----:B------:R-:W-:-:S02]  /*0f40*/  IMAD.MOV.U32 R6, RZ, RZ, 0x6a ;  /* 0x0000006aff067424 */ /* 0x000fc400078e00ff */
[----:B------:R-:W-:Y:S02]  /*0f50*/  IMAD.MOV.U32 R7, RZ, RZ, 0x6b ;  /* 0x0000006bff077424 */ /* 0x000fe400078e00ff */
[----:B--2---:R-:W-:Y:S02]  /*0f60*/  IMAD.MOV.U32 R8, RZ, RZ, 0x6c ;  /* 0x0000006cff087424 */ /* 0x004fe400078e00ff */
[----:B------:R-:W-:Y:S01]  /*0f70*/  IMAD.MOV.U32 R9, RZ, RZ, 0x6d ;  /* 0x0000006dff097424 */ /* 0x000fe200078e00ff */
[----:B------:R1:W-:Y:S01]  /*0f80*/  STL.128 [R1+0x1e0], R4 ;  /* 0x0001e00401007387 */ /* 0x0003e20000100c00 */
[----:B------:R-:W-:Y:S02]  /*0f90*/  IMAD.MOV.U32 R10, RZ, RZ, 0x6e ;  /* 0x0000006eff0a7424 */ /* 0x000fe400078e00ff */
[----:B------:R-:W-:Y:S02]  /*0fa0*/  IMAD.MOV.U32 R11, RZ, RZ, 0x6f ;  /* 0x0000006fff0b7424 */ /* 0x000fe400078e00ff */
[----:B------:R-:W-:-:S02]  /*0fb0*/  IMAD.MOV.U32 R22, RZ, RZ, 0x22 ;  /* 0x00000022ff167424 */ /* 0x000fc400078e00ff */
[----:B------:R-:W-:Y:S01]  /*0fc0*/  IMAD.MOV.U32 R23, RZ, RZ, 0x23 ;  /* 0x00000023ff177424 */ /* 0x000fe200078e00ff */
[----:B------:R2:W-:Y:S01]  /*0fd0*/  STL.128 [R1+0x1f0], R8 ;  /* 0x0001f00801007387 */ /* 0x0005e20000100c00 */
[----:B0-----:R-:W-:Y:S02]  /*0fe0*/  IMAD.MOV.U32 R12, RZ, RZ, 0x70 ;  /* 0x00000070ff0c7424 */ /* 0x001fe400078e00ff */
[----:B------:R-:W-:Y:S01]  /*0ff0*/  IMAD.MOV.U32 R13, RZ, RZ, 0x71 ;  /* 0x00000071ff0d7424 */ /* 0x000fe200078e00ff */
[----:B------:R-:W-:Y:S01]  /*1000*/  STL.128 [R1+0xc0], R20 ;  /* 0x0000c01401007387 */ /* 0x000fe20000100c00 */
[----:B------:R-:W-:Y:S02]  /*1010*/  IMAD.MOV.U32 R14, RZ, RZ, 0x72 ;  /* 0x00000072ff0e7424 */ /* 0x000fe400078e00ff */
[----:B------:R-:W-:Y:S02]  /*1020*/  IMAD.MOV.U32 R15, RZ, RZ, 0x73 ;  /* 0x00000073ff0f7424 */ /* 0x000fe400078e00ff */
[----:B-1----:R-:W-:-:S02]  /*1030*/  IMAD.MOV.U32 R4, RZ, RZ, 0x7c ;  /* 0x0000007cff047424 */ /* 0x002fc400078e00ff */
        /* <DEDUP_REMOVED lines=13> */
[----:B------:R-:W-:Y:S02]  /*1110*/  IMAD.MOV.U32 R13, RZ, RZ, 0x85 ;  /* 0x00000085ff0d7424 */ /* 0x000fe400078e00ff */
[----:B------:R-:W-:-:S02]  /*1120*/  IMAD.MOV.U32 R14, RZ, RZ, 0x86 ;  /* 0x00000086ff0e7424 */ /* 0x000fc400078e00ff */
[----:B------:R-:W-:Y:S02]  /*1130*/  IMAD.MOV.U32 R15, RZ, RZ, 0x87 ;  /* 0x00000087ff0f7424 */ /* 0x000fe400078e00ff */
[----:B------:R-:W-:Y:S02]  /*1140*/  IMAD.MOV.U32 R26, RZ, RZ, 0x26 ;  /* 0x00000026ff1a7424 */ /* 0x000fe400078e00ff */
[----:B------:R-:W-:Y:S01]  /*1150*/  IMAD.MOV.U32 R27, RZ, RZ, 0x27 ;  /* 0x00000027ff1b7424 */ /* 0x000fe200078e00ff */
[----:B------:R0:W-:Y:S01]  /*1160*/  STL.128 [R1+0x250], R12 ;  /* 0x0002500c01007387 */ /* 0x0001e20000100c00 */
[----:B------:R-:W-:Y:S02]  /*1170*/  IMAD.MOV.U32 R28, RZ, RZ, 0x28 ;  /* 0x00000028ff1c7424 */ /* 0x000fe400078e00ff */
[----:B------:R-:W-:Y:S01]  /*1180*/  IMAD.MOV.U32 R29, RZ, RZ, 0x29 ;  /* 0x00000029ff1d7424 */ /* 0x000fe200078e00ff */
[----:B------:R3:W-:Y:S01]  /*1190*/  STL.128 [R1+0xd0], R24 ;  /* 0x0000d01801007387 */ /* 0x0007e20000100c00 */
        /* <DEDUP_REMOVED lines=12> */
[----:B0-----:R-:W-:Y:S02]  /*1260*/  IMAD.MOV.U32 R12, RZ, RZ, 0x98 ;  /* 0x00000098ff0c7424 */ /* 0x001fe400078e00ff */
[----:B------:R-:W-:Y:S01]  /*1270*/  IMAD.MOV.U32 R13, RZ, RZ, 0x99 ;  /* 0x00000099ff0d7424 */ /* 0x000fe200078e00ff */
[----:B------:R0:W-:Y:S01]  /*1280*/  STL.128 [R1+0x290], R8 ;  /* 0x0002900801007387 */ /* 0x0001e20000100c00 */
[----:B------:R-:W-:-:S02]  /*1290*/  IMAD.MOV.U32 R14, RZ, RZ, 0x9a ;  /* 0x0000009aff0e7424 */ /* 0x000fc400078e00ff */
[----:B------:R-:W-:Y:S02]  /*12a0*/  IMAD.MOV.U32 R15, RZ, RZ, 0x9b ;  /* 0x0000009bff0f7424 */ /* 0x000fe400078e00ff */
[----:B------:R-:W-:Y:S02]  /*12b0*/  IMAD.MOV.U32 R20, RZ, RZ, 0x3c ;  /* 0x0000003cff147424 */ /* 0x000fe400078e00ff */
[----:B------:R-:W-:Y:S01]  /*12c0*/  IMAD.MOV.U32 R21, RZ, RZ, 0x3d ;  /* 0x0000003dff157424 */ /* 0x000fe200078e00ff */
[----:B------:R4:W-:Y:S01]  /*12d0*/  STL.128 [R1+0x2a0], R12 ;  /* 0x0002a00c01007387 */ /* 0x0009e20000100c00 */
[----:B------:R-:W-:Y:S02]  /*12e0*/  IMAD.MOV.U32 R22, RZ, RZ, 0x3e ;  /* 0x0000003eff167424 */ /* 0x000fe400078e00ff */
[----:B------:R-:W-:Y:S02]  /*12f0*/  IMAD.MOV.U32 R23, RZ, RZ, 0x3f ;  /* 0x0000003fff177424 */ /* 0x000fe400078e00ff */
[----:B---3--:R-:W-:-:S02]  /*1300*/  IMAD.MOV.U32 R24, RZ, RZ, 0x4c ;  /* 0x0000004cff187424 */ /* 0x008fc400078e00ff */
[----:B------:R-:W-:Y:S01]  /*1310*/  IMAD.MOV.U32 R25, RZ, RZ, 0x4d ;  /* 0x0000004dff197424 */ /* 0x000fe200078e00ff */
[----:B------:R3:W-:Y:S01]  /*1320*/  STL.128 [R1+0x130], R20 ;  /* 0x0001301401007387 */ /* 0x0007e20000100c00 */
        /* <DEDUP_REMOVED lines=12> */
[----:B0-----:R-:W-:-:S02]  /*13f0*/  IMAD.MOV.U32 R8, RZ, RZ, 0xa8 ;  /* 0x000000a8ff087424 */ /* 0x001fc400078e00ff */
[----:B------:R-:W-:Y:S01]  /*1400*/  IMAD.MOV.U32 R9, RZ, RZ, 0xa9 ;  /* 0x000000a9ff097424 */ /* 0x000fe200078e00ff */
[----:B------:R0:W-:Y:S01]  /*1410*/  STL.128 [R1+0x2d0], R4 ;  /* 0x0002d00401007387 */ /* 0x0001e20000100c00 */
[----:B------:R-:W-:Y:S02]  /*1420*/  IMAD.MOV.U32 R10, RZ, RZ, 0xaa ;  /* 0x000000aaff0a7424 */ /* 0x000fe400078e00ff */
[----:B------:R-:W-:Y:S02]  /*1430*/  IMAD.MOV.U32 R11, RZ, RZ, 0xab ;  /* 0x000000abff0b7424 */ /* 0x000fe400078e00ff */
[----:B----4-:R-:W-:Y:S02]  /*1440*/  IMAD.MOV.U32 R12, RZ, RZ, 0xac ;  /* 0x000000acff0c7424 */ /* 0x010fe400078e00ff */
        /* <DEDUP_REMOVED lines=34> */
[----:B-----5:R-:W-:Y:S02]  /*1670*/  IMAD.MOV.U32 R12, RZ, RZ, 0xc0 ;  /* 0x000000c0ff0c7424 */ /* 0x020fe400078e00ff */
        /* <DEDUP_REMOVED lines=86> */
[----:B------:R-:W-:Y:S01]  /*1be0*/  STL.128 [R1+0x3b0], R20 ;  /* 0x0003b01401007387 */ /* 0x000fe20000100c00 */
[----:B------:R-:W-:-:S02]  /*1bf0*/  IMAD.MOV.U32 R26, RZ, RZ, 0xee ;  /* 0x000000eeff1a7424 */ /* 0x000fc400078e00ff */
[----:B------:R-:W-:Y:S02]  /*1c00*/  IMAD.MOV.U32 R27, RZ, RZ, 0xef ;  /* 0x000000efff1b7424 */ /* 0x000fe400078e00ff */
[----:B-----5:R-:W-:Y:S02]  /*1c10*/  IMAD.MOV.U32 R28, RZ, RZ, 0xf0 ;  /* 0x000000f0ff1c7424 */ /* 0x020fe400078e00ff */
[----:B------:R-:W-:Y:S01]  /*1c20*/  IMAD.MOV.U32 R29, RZ, RZ, 0xf1 ;  /* 0x000000f1ff1d7424 */ /* 0x000fe200078e00ff */
[----:B------:R-:W-:Y:S01]  /*1c30*/  STL.128 [R1+0x3f0], R24 ;  /* 0x0003f01801007387 */ /* 0x000fe20000100c00 */
[----:B------:R-:W-:Y:S02]  /*1c40*/  IMAD.MOV.U32 R30, RZ, RZ, 0xf2 ;  /* 0x000000f2ff1e7424 */ /* 0x000fe400078e00ff */
[----:B------:R-:W-:Y:S02]  /*1c50*/  IMAD.MOV.U32 R31, RZ, RZ, 0xf3 ;  /* 0x000000f3ff1f7424 */ /* 0x000fe400078e00ff */
[----:B---3--:R-:W-:-:S02]  /*1c60*/  IMAD.MOV.U32 R4, RZ, RZ, 0xf4 ;  /* 0x000000f4ff047424 */ /* 0x008fc400078e00ff */
[----:B------:R-:W-:Y:S01]  /*1c70*/  IMAD.MOV.U32 R5, RZ, RZ, 0xf5 ;  /* 0x000000f5ff057424 */ /* 0x000fe200078e00ff */
[----:B------:R-:W-:Y:S01]  /*1c80*/  STL.128 [R1+0x400], R28 ;  /* 0x0004001c01007387 */ /* 0x000fe20000100c00 */
[----:B------:R-:W-:Y:S02]  /*1c90*/  IMAD.MOV.U32 R6, RZ, RZ, 0xf6 ;  /* 0x000000f6ff067424 */ /* 0x000fe400078e00ff */
[----:B------:R-:W-:Y:S02]  /*1ca0*/  IMAD.MOV.U32 R7, RZ, RZ, 0xf7 ;  /* 0x000000f7ff077424 */ /* 0x000fe400078e00ff */
[----:B-1----:R-:W-:Y:S02]  /*1cb0*/  IMAD.MOV.U32 R8, RZ, RZ, 0xf8 ;  /* 0x000000f8ff087424 */ /* 0x002fe400078e00ff */
[----:B------:R-:W-:Y:S01]  /*1cc0*/  IMAD.MOV.U32 R9, RZ, RZ, 0xf9 ;  /* 0x000000f9ff097424 */ /* 0x000fe200078e00ff */
[----:B------:R-:W-:Y:S01]  /*1cd0*/  STL.128 [R1+0x410], R4 ;  /* 0x0004100401007387 */ /* 0x000fe20000100c00 */
[----:B------:R-:W-:-:S02]  /*1ce0*/  IMAD.MOV.U32 R10, RZ, RZ, 0xfa ;  /* 0x000000faff0a7424 */ /* 0x000fc400078e00ff */
[----:B------:R-:W-:Y:S02]  /*1cf0*/  IMAD.MOV.U32 R11, RZ, RZ, 0xfb ;  /* 0x000000fbff0b7424 */ /* 0x000fe400078e00ff */
[----:B--2---:R-:W-:Y:S02]  /*1d00*/  IMAD.MOV.U32 R12, RZ, RZ, 0xfc ;  /* 0x000000fcff0c7424 */ /* 0x004fe400078e00ff */
[----:B------:R-:W-:Y:S01]  /*1d10*/  IMAD.MOV.U32 R13, RZ, RZ, 0xfd ;  /* 0x000000fdff0d7424 */ /* 0x000fe200078e00ff */
[----:B------:R-:W-:Y:S01]  /*1d20*/  STL.128 [R1+0x420], R8 ;  /* 0x0004200801007387 */ /* 0x000fe20000100c00 */
[----:B------:R-:W-:Y:S02]  /*1d30*/  IMAD.MOV.U32 R14, RZ, RZ, 0xfe ;  /* 0x000000feff0e7424 */ /* 0x000fe400078e00ff */
[----:B------:R-:W-:Y:S02]  /*1d40*/  IMAD.MOV.U32 R15, RZ, RZ, 0xff ;  /* 0x000000ffff0f7424 */ /* 0x000fe400078e00ff */
[----:B0-----:R-:W-:-:S02]  /*1d50*/  IMAD.MOV.U32 R16, RZ, RZ, 0x88 ;  /* 0x00000088ff107424 */ /* 0x001fc400078e00ff */
[----:B------:R-:W-:Y:S01]  /*1d60*/  IMAD.MOV.U32 R17, RZ, RZ, 0x89 ;  /* 0x00000089ff117424 */ /* 0x000fe200078e00ff */
[----:B------:R-:W-:Y:S01]  /*1d70*/  STL.128 [R1+0x430], R12 ;  /* 0x0004300c01007387 */ /* 0x000fe20000100c00 */
[----:B------:R-:W-:Y:S02]  /*1d80*/  IMAD.MOV.U32 R18, RZ, RZ, 0x8a ;  /* 0x0000008aff127424 */ /* 0x000fe400078e00ff */
[----:B------:R-:W-:Y:S02]  /*1d90*/  IMAD.MOV.U32 R19, RZ, RZ, 0x8b ;  /* 0x0000008bff137424 */ /* 0x000fe400078e00ff */
[----:B------:R-:W-:Y:S02]  /*1da0*/  VIADD R32, R32, 0x4 ;  /* 0x0000000420207836 */ /* 0x000fe40000000000 */
[----:B------:R-:W-:Y:S01]  /*1db0*/  IMAD.MOV.U32 R3, RZ, RZ, RZ ;  /* 0x000000ffff037224 */ /* 0x000fe200078e00ff */
[----:B------:R0:W-:Y:S02]  /*1dc0*/  STL.128 [R1+0x260], R16 ;  /* 0x0002601001007387 */ /* 0x0001e40000100c00 */
[----:B0-----:R-:W-:-:S02]  /*1dd0*/  IMAD.MOV.U32 R16, RZ, RZ, 0xb0 ;  /* 0x000000b0ff107424 */ /* 0x001fc400078e00ff */
[----:B------:R-:W-:Y:S02]  /*1de0*/  IMAD.MOV.U32 R17, RZ, RZ, 0xb1 ;  /* 0x000000b1ff117424 */ /* 0x000fe400078e00ff */
[----:B------:R-:W-:Y:S02]  /*1df0*/  IMAD.MOV.U32 R18, RZ, RZ, 0xb2 ;  /* 0x000000b2ff127424 */ /* 0x000fe400078e00ff */
[----:B------:R-:W-:-:S05]  /*1e00*/  IMAD.MOV.U32 R19, RZ, RZ, 0xb3 ;  /* 0x000000b3ff137424 */ /* 0x000fca00078e00ff */
[----:B------:R0:W-:Y:S02]  /*1e10*/  STL.128 [R1+0x300], R16 ;  /* 0x0003001001007387 */ /* 0x0001e40000100c00 */
[----:B0-----:R-:W-:Y:S02]  /*1e20*/  IMAD.MOV.U32 R16, RZ, RZ, 0xd8 ;  /* 0x000000d8ff107424 */ /* 0x001fe400078e00ff */
[----:B------:R-:W-:Y:S02]  /*1e30*/  IMAD.MOV.U32 R17, RZ, RZ, 0xd9 ;  /* 0x000000d9ff117424 */ /* 0x000fe400078e00ff */
[----:B------:R-:W-:Y:S02]  /*1e40*/  IMAD.MOV.U32 R18, RZ, RZ, 0xda ;  /* 0x000000daff127424 */ /* 0x000fe400078e00ff */
[----:B------:R-:W-:-:S05]  /*1e50*/  IMAD.MOV.U32 R19, RZ, RZ, 0xdb ;  /* 0x000000dbff137424 */ /* 0x000fca00078e00ff */
[----:B------:R0:W-:Y:S02]  /*1e60*/  STL.128 [R1+0x3a0], R16 ;  /* 0x0003a01001007387 */ /* 0x0001e40000100c00 */
[----:B0-----:R-:W-:Y:S01]  /*1e70*/  VIMNMX R17, PT, PT, R32, -0x1, !PT ;  /* 0xffffffff20117848 */ /* 0x001fe20007fe0100 */
[----:B------:R-:W-:-:S04]  /*1e80*/  IMAD.MOV.U32 R16, RZ, RZ, RZ ;  /* 0x000000ffff107224 */ /* 0x000fc800078e00ff */
[----:B------:R-:W-:-:S07]  /*1e90*/  VIADD R17, R17, 0x1 ;  /* 0x0000000111117836 */ /* 0x000fce0000000000 */
.L_x_17:
[----:B------:R-:W-:Y:S01]  /*1ea0*/  BSSY.RECONVERGENT B1, `(.L_x_10) ;  /* 0x000009f000017945 */ /* 0x000fe20003800200 */
[----:B------:R-:W-:Y:S01]  /*1eb0*/  UIADD3 UR4, UPT, UPT, UR4, 0x1, URZ ;  /* 0x0000000104047890 */ /* 0x000fe2000fffe0ff */
[----:B------:R-:W-:-:S03]  /*1ec0*/  IMAD.MOV.U32 R4, RZ, RZ, RZ ;  /* 0x000000ffff047224 */ /* 0x000fc600078e00ff */
[----:B01----:R-:W-:-:S11]  /*1ed0*/  UISETP.NE.AND UP0, UPT, UR4, 0x40, UPT ;  /* 0x000000400400788c */ /* 0x003fd6000bf05270 */
.L_x_16:
[----:B------:R-:W-:-:S06]  /*1ee0*/  IMAD.IADD R5, R1, 0x1, R4 ;  /* 0x0000000101057824 */ /* 0x000fcc00078e0204 */
[----:B------:R-:W2:Y:S01]  /*1ef0*/  LDL.U8 R5, [R5] ;  /* 0x0000000005057983 */ /* 0x000ea20000100000 */
[----:B------:R-:W-:Y:S01]  /*1f00*/  BSSY.RECONVERGENT B2, `(.L_x_11) ;  /* 0x000008b000027945 */ /* 0x000fe20003800200 */
[----:B--2---:R-:W-:-:S13]  /*1f10*/  ISETP.GE.U32.AND P0, PT, R5, 0x2, PT ;  /* 0x000000020500780c */ /* 0x004fda0003f06070 */
[----:B01----:R-:W-:Y:S05]  /*1f20*/  @!P0 BRA `(.L_x_12) ;  /* 0x0000000800208947 */ /* 0x003fea0003800000 */
[----:B------:R-:W-:Y:S01]  /*1f30*/  SHF.R.U32.HI R8, RZ, 0x1, R5 ;  /* 0x00000001ff087819 */ /* 0x000fe20000011605 */
[----:B------:R-:W-:Y:S01]  /*1f40*/  BSSY.RECONVERGENT B3, `(.L_x_13) ;  /* 0x000004f000037945 */ /* 0x000fe20003800200 */
[----:B------:R-:W-:Y:S02]  /*1f50*/  IMAD.MOV.U32 R7, RZ, RZ, RZ ;  /* 0x000000ffff077224 */ /* 0x000fe400078e00ff */
[C---:B------:R-:W-:Y:S01]  /*1f60*/  LOP3.LUT R15, R8.reuse, 0x3, RZ, 0xc0, !PT ;  /* 0x00000003080f7812 */ /* 0x040fe200078ec0ff */
[----:B------:R-:W-:-:S03]  /*1f70*/  VIADD R6, R8, 0xffffffff ;  /* 0xffffffff08067836 */ /* 0x000fc60000000000 */
[----:B------:R-:W-:Y:S02]  /*1f80*/  ISETP.NE.AND P0, PT, R15, RZ, PT ;  /* 0x000000ff0f00720c */ /* 0x000fe40003f05270 */
[----:B------:R-:W-:Y:S01]  /*1f90*/  ISETP.GE.U32.AND P1, PT, R6, 0x3, PT ;  /* 0x000000030600780c */ /* 0x000fe20003f26070 */
[----:B------:R-:W-:-:S12]  /*1fa0*/  IMAD.IADD R6, R5, 0x1, R16 ;  /* 0x0000000105067824 */ /* 0x000fd800078e0210 */
[----:B------:R-:W-:Y:S05]  /*1fb0*/  @!P1 BRA `(.L_x_14) ;  /* 0x00000004001c9947 */ /* 0x000fea0003800000 */
[----:B------:R-:W-:Y:S01]  /*1fc0*/  LOP3.LUT R7, R8, 0x7c, RZ, 0xc0, !PT ;  /* 0x0000007c08077812 */ /* 0x000fe200078ec0ff */
[----:B------:R-:W-:Y:S02]  /*1fd0*/  VIADD R9, R6, 0xfffffffe ;  /* 0xfffffffe06097836 */ /* 0x000fe40000000000 */
[----:B------:R-:W-:Y:S02]  /*1fe0*/  VIADD R8, R16, 0x3 ;  /* 0x0000000310087836 */ /* 0x000fe40000000000 */
[----:B------:R-:W-:-:S07]  /*1ff0*/  IMAD.MOV R10, RZ, RZ, -R7 ;  /* 0x000000ffff0a7224 */ /* 0x000fce00078e0a07 */
.L_x_15:
[----:B0-----:R-:W-:Y:S02]  /*2000*/  VIADD R13, R9, 0x1 ;  /* 0x00000001090d7836 */ /* 0x001fe40000000000 */
[----:B------:R-:W-:-:S03]  /*2010*/  VIADD R11, R8, 0xfffffffd ;  /* 0xfffffffd080b7836 */ /* 0x000fc60000000000 */
[----:B------:R-:W-:Y:S02]  /*2020*/  SHF.R.S32.HI R14, RZ, 0x1f, R13 ;  /* 0x0000001fff0e7819 */ /* 0x000fe4000001140d */
[----:B------:R-:W-:Y:S02]  /*2030*/  SHF.R.S32.HI R12, RZ, 0x1f, R11 ;  /* 0x0000001fff0c7819 */ /* 0x000fe4000001140b */
[----:B------:R-:W-:Y:S02]  /*2040*/  LEA.HI R14, R14, R13, RZ, 0x8 ;  /* 0x0000000d0e0e7211 */ /* 0x000fe400078f40ff */
[----:B------:R-:W-:Y:S02]  /*2050*/  LEA.HI R12, R12, R11, RZ, 0x8 ;  /* 0x0000000b0c0c7211 */ /* 0x000fe400078f40ff */
[----:B------:R-:W-:Y:S02]  /*2060*/  LOP3.LUT R14, R14, 0xffffff00, RZ, 0xc0, !PT ;  /* 0xffffff000e0e7812 */ /* 0x000fe400078ec0ff */
[----:B------:R-:W-:-:S03]  /*2070*/  LOP3.LUT R12, R12, 0xffffff00, RZ, 0xc0, !PT ;  /* 0xffffff000c0c7812 */ /* 0x000fc600078ec0ff */
[----:B------:R-:W-:Y:S02]  /*2080*/  IMAD.IADD R13, R13, 0x1, -R14 ;  /* 0x000000010d0d7824 */ /* 0x000fe400078e0a0e */
[----:B------:R-:W-:Y:S02]  /*2090*/  IMAD.IADD R11, R11, 0x1, -R12 ;  /* 0x000000010b0b7824 */ /* 0x000fe400078e0a0c */
[--C-:B------:R-:W-:Y:S02]  /*20a0*/  IMAD R19, R13, 0x4, R2.reuse ;  /* 0x000000040d137824 */ /* 0x100fe400078e0202 */
[----:B------:R-:W-:-:S03]  /*20b0*/  IMAD R13, R11, 0x4, R2 ;  /* 0x000000040b0d7824 */ /* 0x000fc600078e0202 */
[----:B------:R-:W2:Y:S04]  /*20c0*/  LDL R18, [R19] ;  /* 0x0000000013127983 */ /* 0x000ea80000100800 */
[----:B------:R-:W3:Y:S01]  /*20d0*/  LDL.U8 R14, [R13] ;  /* 0x000000000d0e7983 */ /* 0x000ee20000100000 */
[----:B------:R-:W-:Y:S01]  /*20e0*/  VIADD R11, R8, 0xfffffffe ;  /* 0xfffffffe080b7836 */ /* 0x000fe20000000000 */
[----:B------:R-:W-:-:S04]  /*20f0*/  SHF.R.S32.HI R20, RZ, 0x1f, R9 ;  /* 0x0000001fff147819 */ /* 0x000fc80000011409 */
        /* <DEDUP_REMOVED lines=8> */
[----:B------:R-:W-:Y:S01]  /*2180*/  IMAD R12, R21, 0x4, R2 ;  /* 0x00000004150c7824 */ /* 0x000fe200078e0202 */
[----:B--2---:R0:W-:Y:S04]  /*2190*/  STL [R13], R18 ;  /* 0x000000120d007387 */ /* 0x0041e80000100800 */
[----:B---3--:R1:W-:Y:S04]  /*21a0*/  STL [R19], R14 ;  /* 0x0000000e13007387 */ /* 0x0083e80000100800 */
[----:B------:R-:W2:Y:S04]  /*21b0*/  LDL R21, [R11] ;  /* 0x000000000b157983 */ /* 0x000ea80000100800 */
[----:B------:R-:W3:Y:S01]  /*21c0*/  LDL.U8 R20, [R12] ;  /* 0x000000000c147983 */ /* 0x000ee20000100000 */
[----:B------:R-:W-:-:S02]  /*21d0*/  VIADD R24, R9, 0xffffffff ;  /* 0xffffffff09187836 */ /* 0x000fc40000000000 */
[----:B------:R-:W-:-:S03]  /*21e0*/  VIADD R22, R8, 0xffffffff ;  /* 0xffffffff08167836 */ /* 0x000fc60000000000 */
[----:B------:R-:W-:Y:S02]  /*21f0*/  SHF.R.S32.HI R25, RZ, 0x1f, R24 ;  /* 0x0000001fff197819 */ /* 0x000fe40000011418 */
[----:B------:R-:W-:Y:S02]  /*2200*/  SHF.R.S32.HI R23, RZ, 0x1f, R22 ;  /* 0x0000001fff177819 */ /* 0x000fe40000011416 */
[----:B------:R-:W-:Y:S02]  /*2210*/  LEA.HI R25, R25, R24, RZ, 0x8 ;  /* 0x0000001819197211 */ /* 0x000fe400078f40ff */
[----:B------:R-:W-:Y:S02]  /*2220*/  LEA.HI R23, R23, R22, RZ, 0x8 ;  /* 0x0000001617177211 */ /* 0x000fe400078f40ff */
[----:B------:R-:W-:Y:S02]  /*2230*/  LOP3.LUT R25, R25, 0xffffff00, RZ, 0xc0, !PT ;  /* 0xffffff0019197812 */ /* 0x000fe400078ec0ff */
[----:B------:R-:W-:-:S03]  /*2240*/  LOP3.LUT R23, R23, 0xffffff00, RZ, 0xc0, !PT ;  /* 0xffffff0017177812 */ /* 0x000fc600078ec0ff */
[----:B0-----:R-:W-:Y:S02]  /*2250*/  IMAD.IADD R13, R24, 0x1, -R25 ;  /* 0x00000001180d7824 */ /* 0x001fe400078e0a19 */
[----:B------:R-:W-:Y:S02]  /*2260*/  IMAD.IADD R23, R22, 0x1, -R23 ;  /* 0x0000000116177824 */ /* 0x000fe400078e0a17 */
[--C-:B------:R-:W-:Y:S02]  /*2270*/  IMAD R13, R13, 0x4, R2.reuse ;  /* 0x000000040d0d7824 */ /* 0x100fe400078e0202 */
[----:B-1----:R-:W-:Y:S01]  /*2280*/  IMAD R14, R23, 0x4, R2 ;  /* 0x00000004170e7824 */ /* 0x002fe200078e0202 */
[----:B--2---:R0:W-:Y:S04]  /*2290*/  STL [R12], R21 ;  /* 0x000000150c007387 */ /* 0x0041e80000100800 */
[----:B---3--:R1:W-:Y:S04]  /*22a0*/  STL [R11], R20 ;  /* 0x000000140b007387 */ /* 0x0083e80000100800 */
        /* <DEDUP_REMOVED lines=12> */
[----:B0-----:R-:W-:Y:S01]  /*2370*/  IMAD R12, R25, 0x4, R2 ;  /* 0x00000004190c7824 */ /* 0x001fe200078e0202 */
[----:B--2---:R0:W-:Y:S04]  /*2380*/  STL [R14], R19 ;  /* 0x000000130e007387 */ /* 0x0041e80000100800 */
[----:B---3--:R0:W-:Y:S04]  /*2390*/  STL [R13], R22 ;  /* 0x000000160d007387 */ /* 0x0081e80000100800 */
[----:B------:R-:W2:Y:S04]  /*23a0*/  LDL R18, [R12] ;  /* 0x000000000c127983 */ /* 0x000ea80000100800 */
[----:B-1----:R-:W3:Y:S01]  /*23b0*/  LDL.U8 R11, [R23] ;  /* 0x00000000170b7983 */ /* 0x002ee20000100000 */
[----:B------:R-:W-:-:S02]  /*23c0*/  VIADD R10, R10, 0x4 ;  /* 0x000000040a0a7836 */ /* 0x000fc40000000000 */
[----:B------:R-:W-:Y:S02]  /*23d0*/  VIADD R9, R9, 0xfffffffc ;  /* 0xfffffffc09097836 */ /* 0x000fe40000000000 */
[----:B------:R-:W-:Y:S01]  /*23e0*/  VIADD R8, R8, 0x4 ;  /* 0x0000000408087836 */ /* 0x000fe20000000000 */
[----:B------:R-:W-:Y:S01]  /*23f0*/  ISETP.NE.AND P1, PT, R10, RZ, PT ;  /* 0x000000ff0a00720c */ /* 0x000fe20003f25270 */
[----:B--2---:R0:W-:Y:S04]  /*2400*/  STL [R23], R18 ;  /* 0x0000001217007387 */ /* 0x0041e80000100800 */
[----:B---3--:R0:W-:Y:S08]  /*2410*/  STL [R12], R11 ;  /* 0x0000000b0c007387 */ /* 0x0081f00000100800 */
[----:B------:R-:W-:Y:S05]  /*2420*/  @P1 BRA `(.L_x_15) ;  /* 0xfffffff800f41947 */ /* 0x000fea000383ffff */
.L_x_14:
[----:B------:R-:W-:Y:S05]  /*2430*/  BSYNC.RECONVERGENT B3 ;  /* 0x0000000000037941 */ /* 0x000fea0003800200 */
.L_x_13:
[----:B------:R-:W-:Y:S05]  /*2440*/  @!P0 BRA `(.L_x_12) ;  /* 0x0000000000d88947 */ /* 0x000fea0003800000 */
[----:B------:R-:W-:Y:S01]  /*2450*/  LOP3.LUT R9, RZ, R7, RZ, 0x33, !PT ;  /* 0x00000007ff097212 */ /* 0x000fe200078e33ff */
[----:B------:R-:W-:-:S04]  /*2460*/  IMAD.IADD R8, R7, 0x1, R16 ;  /* 0x0000000107087824 */ /* 0x000fc800078e0210 */
[----:B------:R-:W-:Y:S01]  /*2470*/  IMAD.IADD R10, R6, 0x1, R9 ;  /* 0x00000001060a7824 */ /* 0x000fe200078e0209 */
[----:B------:R-:W-:-:S04]  /*2480*/  SHF.R.S32.HI R9, RZ, 0x1f, R8 ;  /* 0x0000001fff097819 */ /* 0x000fc80000011408 */
[----:B0-----:R-:W-:Y:S02]  /*2490*/  SHF.R.S32.HI R11, RZ, 0x1f, R10 ;  /* 0x0000001fff0b7819 */ /* 0x001fe4000001140a */
        /* <DEDUP_REMOVED lines=8> */
[----:B------:R-:W2:Y:S04]  /*2520*/  LDL.U8 R10, [R9] ;  /* 0x00000000090a7983 */ /* 0x000ea80000100000 */
[----:B------:R-:W3:Y:S01]  /*2530*/  LDL R12, [R11] ;  /* 0x000000000b0c7983 */ /* 0x000ee20000100800 */
[----:B------:R-:W-:-:S03]  /*2540*/  ISETP.NE.AND P0, PT, R15, 0x1, PT ;  /* 0x000000010f00780c */ /* 0x000fc60003f05270 */
[----:B---3--:R1:W-:Y:S04]  /*2550*/  STL [R9], R12 ;  /* 0x0000000c09007387 */ /* 0x0083e80000100800 */
[----:B--2---:R1:W-:Y:S06]  /*2560*/  STL [R11], R10 ;  /* 0x0000000a0b007387 */ /* 0x0043ec0000100800 */
[----:B------:R-:W-:Y:S05]  /*2570*/  @!P0 BRA `(.L_x_12) ;  /* 0x00000000008c8947 */ /* 0x000fea0003800000 */
[----:B-1----:R-:W-:Y:S02]  /*2580*/  IMAD.IADD R11, R6, 0x1, -R7 ;  /* 0x00000001060b7824 */ /* 0x002fe400078e0a07 */
[----:B------:R-:W-:Y:S02]  /*2590*/  VIADD R6, R8, 0x1 ;  /* 0x0000000108067836 */ /* 0x000fe40000000000 */
        /* <DEDUP_REMOVED lines=17> */
[----:B---3--:R-:W-:Y:S02]  /*26b0*/  VIADD R6, R11, 0xfffffffd ;  /* 0xfffffffd0b067836 */ /* 0x008fe40000000000 */
        /* <DEDUP_REMOVED lines=12> */
[----:B------:R-:W3:Y:S04]  /*2780*/  LDL.U8 R6, [R7] ;  /* 0x0000000007067983 */ /* 0x000ee80000100000 */
[----:B--2---:R2:W-:Y:S04]  /*2790*/  STL [R7], R8 ;  /* 0x0000000807007387 */ /* 0x0045e80000100800 */
[----:B---3--:R2:W-:Y:S02]  /*27a0*/  STL [R9], R6 ;  /* 0x0000000609007387 */ /* 0x0085e40000100800 */
.L_x_12:
[----:B------:R-:W-:Y:S05]  /*27b0*/  BSYNC.RECONVERGENT B2 ;  /* 0x0000000000027941 */ /* 0x000fea0003800200 */
.L_x_11:
[----:B------:R-:W-:Y:S01]  /*27c0*/  IADD3 R16, PT, PT, R5, R16, R3 ;  /* 0x0000001005107210 */ /* 0x000fe20007ffe003 */
[----:B------:R-:W-:Y:S01]  /*27d0*/  VIADD R5, R3, 0x1 ;  /* 0x0000000103057836 */ /* 0x000fe20000000000 */
[C---:B------:R-:W-:Y:S01]  /*27e0*/  ISETP.NE.AND P0, PT, R4.reuse, R17, PT ;  /* 0x000000110400720c */ /* 0x040fe20003f05270 */
[----:B------:R-:W-:Y:S01]  /*27f0*/  VIADD R4, R4, 0x1 ;  /* 0x0000000104047836 */ /* 0x000fe20000000000 */
[----:B------:R-:W-:Y:S02]  /*2800*/  SHF.R.S32.HI R3, RZ, 0x1f, R16 ;  /* 0x0000001fff037819 */ /* 0x000fe40000011410 */
[----:B--23--:R-:W-:Y:S02]  /*2810*/  SHF.R.S32.HI R6, RZ, 0x1f, R5 ;  /* 0x0000001fff067819 */ /* 0x00cfe40000011405 */
[----:B------:R-:W-:Y:S02]  /*2820*/  LEA.HI R3, R3, R16, RZ, 0x8 ;  /* 0x0000001003037211 */ /* 0x000fe400078f40ff */
[----:B------:R-:W-:-:S02]  /*2830*/  LEA.HI R6, R6, R5, RZ, 0x8 ;  /* 0x0000000506067211 */ /* 0x000fc400078f40ff */
[----:B------:R-:W-:Y:S02]  /*2840*/  LOP3.LUT R3, R3, 0xffffff00, RZ, 0xc0, !PT ;  /* 0xffffff0003037812 */ /* 0x000fe400078ec0ff */
[----:B------:R-:W-:-:S03]  /*2850*/  LOP3.LUT R6, R6, 0xffffff00, RZ, 0xc0, !PT ;  /* 0xffffff0006067812 */ /* 0x000fc600078ec0ff */
[----:B------:R-:W-:Y:S02]  /*2860*/  IMAD.IADD R16, R16, 0x1, -R3 ;  /* 0x0000000110107824 */ /* 0x000fe400078e0a03 */
[----:B------:R-:W-:Y:S01]  /*2870*/  IMAD.IADD R3, R5, 0x1, -R6 ;  /* 0x0000000105037824 */ /* 0x000fe200078e0a06 */
[----:B------:R-:W-:Y:S06]  /*2880*/  @P0 BRA `(.L_x_16) ;  /* 0xfffffff400940947 */ /* 0x000fec000383ffff */
[----:B------:R-:W-:Y:S05]  /*2890*/  BSYNC.RECONVERGENT B1 ;  /* 0x0000000000017941 */ /* 0x000fea0003800200 */
.L_x_10:
[----:B------:R-:W-:Y:S05]  /*28a0*/  BRA.U UP0, `(.L_x_17) ;  /* 0xfffffff5007c7547 */ /* 0x000fea000b83ffff */
[----:B0-----:R-:W2:Y:S04]  /*28b0*/  LDL.128 R20, [R1+0x40] ;  /* 0x0000400001147983 */ /* 0x001ea80000100c00 */
[----:B------:R-:W3:Y:S04]  /*28c0*/  LDL.128 R4, [R1+0x50] ;  /* 0x0000500001047983 */ /* 0x000ee80000100c00 */
[----:B------:R-:W4:Y:S04]  /*28d0*/  LDL.128 R16, [R1+0x80] ;  /* 0x0000800001107983 */ /* 0x000f280000100c00 */
[----:B-1----:R-:W5:Y:S04]  /*28e0*/  LDL.128 R8, [R1+0x60] ;  /* 0x0000600001087983 */ /* 0x002f680000100c00 */
[----:B------:R-:W5:Y:S04]  /*28f0*/  LDL.128 R12, [R1+0x90] ;  /* 0x00009000010c7983 */ /* 0x000f680000100c00 */
[----:B------:R-:W5:Y:S04]  /*2900*/  LDL.128 R24, [R1+0xa0] ;  /* 0x0000a00001187983 */ /* 0x000f680000100c00 */
[----:B------:R-:W5:Y:S04]  /*2910*/  LDL.128 R48, [R1+0x70] ;  /* 0x0000700001307983 */ /* 0x000f680000100c00 */
[----:B------:R-:W5:Y:S04]  /*2920*/  LDL.128 R36, [R1+0x130] ;  /* 0x0001300001247983 */ /* 0x000f680000100c00 */
[----:B------:R-:W5:Y:S04]  /*2930*/  LDL.128 R32, [R1+0x170] ;  /* 0x0001700001207983 */ /* 0x000f680000100c00 */
[----:B------:R-:W5:Y:S04]  /*2940*/  LDL.128 R44, [R1+0xb0] ;  /* 0x0000b000012c7983 */ /* 0x000f680000100c00 */
[----:B------:R-:W5:Y:S04]  /*2950*/  LDL.128 R28, [R1+0x1b0] ;  /* 0x0001b000011c7983 */ /* 0x000f680000100c00 */
[----:B------:R-:W5:Y:S01]  /*2960*/  LDL.128 R40, [R1+0xf0] ;  /* 0x0000f00001287983 */ /* 0x000f620000100c00 */
[----:B--2---:R-:W-:-:S04]  /*2970*/  LOP3.LUT R20, R22, R20, R21, 0x96, !PT ;  /* 0x0000001416147212 */ /* 0x004fc800078e9615 */
[----:B---3--:R-:W-:Y:S02]  /*2980*/  LOP3.LUT R4, R4, R20, R23, 0x96, !PT ;  /* 0x0000001404047212 */ /* 0x008fe400078e9617 */
[----:B------:R-:W2:Y:S02]  /*2990*/  LDL.128 R20, [R1+0xe0] ;  /* 0x0000e00001147983 */ /* 0x000ea40000100c00 */
[----:B------:R-:W-:Y:S02]  /*29a0*/  LOP3.LUT R4, R6, R4, R5, 0x96, !PT ;  /* 0x0000000406047212 */ /* 0x000fe400078e9605 */
[----:B----4-:R-:W-:Y:S02]  /*29b0*/  LOP3.LUT R16, R18, R16, R17, 0x96, !PT ;  /* 0x0000001012107212 */ /* 0x010fe400078e9611 */
[----:B-----5:R-:W-:Y:S02]  /*29c0*/  LOP3.LUT R4, R8, R4, R7, 0x96, !PT ;  /* 0x0000000408047212 */ /* 0x020fe400078e9607 */
[----:B------:R-:W-:-:S02]  /*29d0*/  LOP3.LUT R12, R12, R16, R19, 0x96, !PT ;  /* 0x000000100c0c7212 */ /* 0x000fc400078e9613 */
[----:B------:R-:W-:Y:S01]  /*29e0*/  LOP3.LUT R9, R10, R4, R9, 0x96, !PT ;  /* 0x000000040a097212 */ /* 0x000fe200078e9609 */
[----:B------:R-:W3:Y:S01]  /*29f0*/  LDL.128 R16, [R1+0x100] ;  /* 0x0001000001107983 */ /* 0x000ee20000100c00 */
[----:B------:R-:W-:-:S03]  /*2a00*/  LOP3.LUT R12, R14, R12, R13, 0x96, !PT ;  /* 0x0000000c0e0c7212 */ /* 0x000fc600078e960d */
[----:B------:R-:W4:Y:S01]  /*2a10*/  LDL.128 R4, [R1+0xc0] ;  /* 0x0000c00001047983 */ /* 0x000f220000100c00 */
[----:B------:R-:W-:-:S03]  /*2a20*/  LOP3.LUT R24, R24, R12, R15, 0x96, !PT ;  /* 0x0000000c18187212 */ /* 0x000fc600078e960f */
[----:B------:R-:W5:Y:S01]  /*2a30*/  LDL.128 R12, [R1+0xd0] ;  /* 0x0000d000010c7983 */ /* 0x000f620000100c00 */
[----:B------:R-:W-:-:S03]  /*2a40*/  LOP3.LUT R48, R48, R9, R11, 0x96, !PT ;  /* 0x0000000930307212 */ /* 0x000fc600078e960b */
[----:B------:R-:W2:Y:S01]  /*2a50*/  LDL.128 R8, [R1+0x110] ;  /* 0x0001100001087983 */ /* 0x000ea20000100c00 */
[----:B----4-:R-:W-:-:S04]  /*2a60*/  LOP3.LUT R4, R6, R4, R5, 0x96, !PT ;  /* 0x0000000406047212 */ /* 0x010fc800078e9605 */
[----:B-----5:R-:W-:Y:S02]  /*2a70*/  LOP3.LUT R4, R12, R4, R7, 0x96, !PT ;  /* 0x000000040c047212 */ /* 0x020fe400078e9607 */
[----:B---3--:R-:W-:Y:S02]  /*2a80*/  LOP3.LUT R16, R18, R16, R17, 0x96, !PT ;  /* 0x0000001012107212 */ /* 0x008fe400078e9611 */
[----:B------:R-:W-:Y:S02]  /*2a90*/  LOP3.LUT R13, R14, R4, R13, 0x96, !PT ;  /* 0x000000040e0d7212 */ /* 0x000fe400078e960d */
[----:B------:R-:W3:Y:S01]  /*2aa0*/  LDL.128 R4, [R1+0x140] ;  /* 0x0001400001047983 */ /* 0x000ee20000100c00 */
[----:B--2---:R-:W-:Y:S02]  /*2ab0*/  LOP3.LUT R8, R8, R16, R19, 0x96, !PT ;  /* 0x0000001008087212 */ /* 0x004fe400078e9613 */
[----:B------:R-:W-:Y:S01]  /*2ac0*/  LOP3.LUT R20, R20, R13, R15, 0x96, !PT ;  /* 0x0000000d14147212 */ /* 0x000fe200078e960f */
[----:B------:R-:W2:Y:S04]  /*2ad0*/  LDL.128 R16, [R1+0x120] ;  /* 0x0001200001107983 */ /* 0x000ea80000100c00 */
[----:B------:R-:W4:Y:S01]  /*2ae0*/  LDL.128 R12, [R1+0x150] ;  /* 0x00015000010c7983 */ /* 0x000f220000100c00 */
[----:B------:R-:W-:-:S02]  /*2af0*/  LOP3.LUT R8, R10, R8, R9, 0x96, !PT ;  /* 0x000000080a087212 */ /* 0x000fc400078e9609 */
[----:B---3--:R-:W-:Y:S02]  /*2b00*/  LOP3.LUT R4, R6, R4, R5, 0x96, !PT ;  /* 0x0000000406047212 */ /* 0x008fe400078e9605 */
[----:B--2---:R-:W-:Y:S02]  /*2b10*/  LOP3.LUT R8, R16, R8, R11, 0x96, !PT ;  /* 0x0000000810087212 */ /* 0x004fe400078e960b */
[----:B----4-:R-:W-:Y:S02]  /*2b20*/  LOP3.LUT R4, R12, R4, R7, 0x96, !PT ;  /* 0x000000040c047212 */ /* 0x010fe400078e9607 */
[----:B------:R-:W-:Y:S02]  /*2b30*/  LOP3.LUT R17, R18, R8, R17, 0x96, !PT ;  /* 0x0000000812117212 */ /* 0x000fe400078e9611 */
[----:B------:R-:W-:Y:S01]  /*2b40*/  LOP3.LUT R13, R14, R4, R13, 0x96, !PT ;  /* 0x000000040e0d7212 */ /* 0x000fe200078e960d */
[----:B------:R-:W2:Y:S04]  /*2b50*/  LDL.128 R8, [R1+0x160] ;  /* 0x0001600001087983 */ /* 0x000ea80000100c00 */
[----:B------:R-:W3:Y:S01]  /*2b60*/  LDL.128 R4, [R1+0x180] ;  /* 0x0001800001047983 */ /* 0x000ee20000100c00 */
[----:B------:R-:W-:-:S03]  /*2b70*/  LOP3.LUT R36, R36, R17, R19, 0x96, !PT ;  /* 0x0000001124247212 */ /* 0x000fc600078e9613 */
[----:B------:R-:W4:Y:S01]  /*2b80*/  LDL.128 R16, [R1+0x190] ;  /* 0x0001900001107983 */ /* 0x000f220000100c00 */
[----:B---3--:R-:W-:-:S04]  /*2b90*/  LOP3.LUT R4, R6, R4, R5, 0x96, !PT ;  /* 0x0000000406047212 */ /* 0x008fc800078e9605 */
[----:B----4-:R-:W-:Y:S02]  /*2ba0*/  LOP3.LUT R16, R16, R4, R7, 0x96, !PT ;  /* 0x0000000410107212 */ /* 0x010fe400078e9607 */
[----:B------:R-:W3:Y:S01]  /*2bb0*/  LDL.128 R4, [R1+0x1c0] ;  /* 0x0001c00001047983 */ /* 0x000ee20000100c00 */
[----:B--2---:R-:W-:-:S03]  /*2bc0*/  LOP3.LUT R8, R8, R13, R15, 0x96, !PT ;  /* 0x0000000d08087212 */ /* 0x004fc600078e960f */
[----:B------:R-:W2:Y:S01]  /*2bd0*/  LDL.128 R12, [R1+0x1d0] ;  /* 0x0001d000010c7983 */ /* 0x000ea20000100c00 */
[----:B------:R-:W-:-:S04]  /*2be0*/  LOP3.LUT R9, R10, R8, R9, 0x96, !PT ;  /* 0x000000080a097212 */ /* 0x000fc800078e9609 */
[----:B------:R-:W-:Y:S02]  /*2bf0*/  LOP3.LUT R32, R32, R9, R11, 0x96, !PT ;  /* 0x0000000920207212 */ /* 0x000fe400078e960b */
[----:B------:R-:W4:Y:S01]  /*2c00*/  LDL.128 R8, [R1+0x1a0] ;  /* 0x0001a00001087983 */ /* 0x000f220000100c00 */
[----:B------:R-:W-:-:S04]  /*2c10*/  LOP3.LUT R25, R26, R24, R25, 0x96, !PT ;  /* 0x000000181a197212 */ /* 0x000fc800078e9619 */
[----:B------:R-:W-:-:S04]  /*2c20*/  LOP3.LUT R25, R44, R25, R27, 0x96, !PT ;  /* 0x000000192c197212 */ /* 0x000fc800078e961b */
[----:B------:R-:W-:Y:S02]  /*2c30*/  LOP3.LUT R46, R46, R25, R45, 0x96, !PT ;  /* 0x000000192e2e7212 */ /* 0x000fe400078e962d */
[----:B------:R-:W5:Y:S01]  /*2c40*/  LDL.128 R24, [R1+0x1f0] ;  /* 0x0001f00001187983 */ /* 0x000f620000100c00 */
[----:B---3--:R-:W-:-:S04]  /*2c50*/  LOP3.LUT R4, R6, R4, R5, 0x96, !PT ;  /* 0x0000000406047212 */ /* 0x008fc800078e9605 */
[----:B--2---:R-:W-:Y:S02]  /*2c60*/  LOP3.LUT R12, R12, R4, R7, 0x96, !PT ;  /* 0x000000040c0c7212 */ /* 0x004fe400078e9607 */
[----:B------:R-:W2:Y:S01]  /*2c70*/  LDL.128 R4, [R1+0x1e0] ;  /* 0x0001e00001047983 */ /* 0x000ea20000100c00 */
[----:B------:R-:W-:Y:S02]  /*2c80*/  LOP3.LUT R16, R18, R16, R17, 0x96, !PT ;  /* 0x0000001012107212 */ /* 0x000fe400078e9611 */
[----:B------:R-:W-:Y:S02]  /*2c90*/  LOP3.LUT R12, R14, R12, R13, 0x96, !PT ;  /* 0x0000000c0e0c7212 */ /* 0x000fe400078e960d */
[----:B----4-:R-:W-:Y:S02]  /*2ca0*/  LOP3.LUT R8, R8, R16, R19, 0x96, !PT ;  /* 0x0000001008087212 */ /* 0x010fe400078e9613 */
[----:B------:R-:W3:Y:S02]  /*2cb0*/  LDL.128 R16, [R1+0x250] ;  /* 0x0002500001107983 */ /* 0x000ee40000100c00 */
[----:B------:R-:W-:-:S04]  /*2cc0*/  LOP3.LUT R8, R10, R8, R9, 0x96, !PT ;  /* 0x000000080a087212 */ /* 0x000fc800078e9609 */
[----:B------:R-:W-:Y:S02]  /*2cd0*/  LOP3.LUT R28, R28, R8, R11, 0x96, !PT ;  /* 0x000000081c1c7212 */ /* 0x000fe400078e960b */
[----:B------:R-:W4:Y:S01]  /*2ce0*/  LDL.128 R8, [R1+0x200] ;  /* 0x0002000001087983 */ /* 0x000f220000100c00 */
[----:B--2---:R-:W-:-:S03]  /*2cf0*/  LOP3.LUT R4, R4, R12, R15, 0x96, !PT ;  /* 0x0000000c04047212 */ /* 0x004fc600078e960f */
[----:B------:R-:W2:Y:S01]  /*2d00*/  LDL.128 R12, [R1+0x220] ;  /* 0x00022000010c7983 */ /* 0x000ea20000100c00 */
[----:B------:R-:W-:-:S04]  /*2d10*/  LOP3.LUT R4, R6, R4, R5, 0x96, !PT ;  /* 0x0000000406047212 */ /* 0x000fc800078e9605 */
[----:B-----5:R-:W-:Y:S02]  /*2d20*/  LOP3.LUT R24, R24, R4, R7, 0x96, !PT ;  /* 0x0000000418187212 */ /* 0x020fe400078e9607 */
[----:B------:R-:W5:Y:S01]  /*2d30*/  LDL.128 R4, [R1+0x210] ;  /* 0x0002100001047983 */ /* 0x000f620000100c00 */
[----:B----4-:R-:W-:-:S04]  /*2d40*/  LOP3.LUT R8, R10, R8, R9, 0x96, !PT ;  /* 0x000000080a087212 */ /* 0x010fc800078e9609 */
[----:B-----5:R-:W-:Y:S02]  /*2d50*/  LOP3.LUT R4, R4, R8, R11, 0x96, !PT ;  /* 0x0000000804047212 */ /* 0x020fe400078e960b */
[----:B------:R-:W4:Y:S02]  /*2d60*/  LDL.128 R8, [R1+0x240] ;  /* 0x0002400001087983 */ /* 0x000f240000100c00 */
[----:B------:R-:W-:-:S04]  /*2d70*/  LOP3.LUT R4, R6, R4, R5, 0x96, !PT ;  /* 0x0000000406047212 */ /* 0x000fc800078e9605 */
[----:B--2---:R-:W-:-:S04]  /*2d80*/  LOP3.LUT R4, R12, R4, R7, 0x96, !PT ;  /* 0x000000040c047212 */ /* 0x004fc800078e9607 */
[----:B------:R-:W-:Y:S02]  /*2d90*/  LOP3.LUT R13, R14, R4, R13, 0x96, !PT ;  /* 0x000000040e0d7212 */ /* 0x000fe400078e960d */
[----:B------:R-:W2:Y:S01]  /*2da0*/  LDL.128 R4, [R1+0x230] ;  /* 0x0002300001047983 */ /* 0x000ea20000100c00 */
[----:B----4-:R-:W-:-:S04]  /*2db0*/  LOP3.LUT R8, R10, R8, R9, 0x96, !PT ;  /* 0x000000080a087212 */ /* 0x010fc800078e9609 */
[----:B---3--:R-:W-:Y:S02]  /*2dc0*/  LOP3.LUT R8, R16, R8, R11, 0x96, !PT ;  /* 0x0000000810087212 */ /* 0x008fe400078e960b */
[----:B--2---:R-:W-:Y:S02]  /*2dd0*/  LOP3.LUT R4, R4, R13, R15, 0x96, !PT ;  /* 0x0000000d04047212 */ /* 0x004fe400078e960f */
[----:B------:R-:W2:Y:S01]  /*2de0*/  LDL.128 R12, [R1+0x260] ;  /* 0x00026000010c7983 */ /* 0x000ea20000100c00 */
[----:B------:R-:W-:-:S03]  /*2df0*/  LOP3.LUT R17, R18, R8, R17, 0x96, !PT ;  /* 0x0000000812117212 */ /* 0x000fc600078e9611 */
[----:B------:R-:W3:Y:S01]  /*2e00*/  LDL.128 R8, [R1+0x270] ;  /* 0x0002700001087983 */ /* 0x000ee20000100c00 */
[----:B--2---:R-:W-:-:S03]  /*2e10*/  LOP3.LUT R12, R12, R17, R19, 0x96, !PT ;  /* 0x000000110c0c7212 */ /* 0x004fc600078e9613 */
[----:B------:R-:W2:Y:S01]  /*2e20*/  LDL.128 R16, [R1+0x280] ;  /* 0x0002800001107983 */ /* 0x000ea20000100c00 */
[----:B------:R-:W-:-:S04]  /*2e30*/  LOP3.LUT R12, R14, R12, R13, 0x96, !PT ;  /* 0x0000000c0e0c7212 */ /* 0x000fc800078e960d */
[----:B---3--:R-:W-:Y:S02]  /*2e40*/  LOP3.LUT R8, R8, R12, R15, 0x96, !PT ;  /* 0x0000000c08087212 */ /* 0x008fe400078e960f */
[----:B------:R-:W3:Y:S01]  /*2e50*/  LDL.128 R12, [R1+0x290] ;  /* 0x00029000010c7983 */ /* 0x000ee20000100c00 */
[----:B------:R-:W-:-:S04]  /*2e60*/  LOP3.LUT R21, R22, R20, R21, 0x96, !PT ;  /* 0x0000001416157212 */ /* 0x000fc800078e9615 */
[----:B------:R-:W-:-:S04]  /*2e70*/  LOP3.LUT R23, R40, R21, R23, 0x96, !PT ;  /* 0x0000001528177212 */ /* 0x000fc800078e9617 */
[----:B------:R-:W-:Y:S02]  /*2e80*/  LOP3.LUT R42, R42, R23, R41, 0x96, !PT ;  /* 0x000000172a2a7212 */ /* 0x000fe400078e9629 */
[----:B------:R-:W4:Y:S01]  /*2e90*/  LDL.128 R20, [R1+0x2b0] ;  /* 0x0002b00001147983 */ /* 0x000f220000100c00 */
[----:B--2---:R-:W-:-:S04]  /*2ea0*/  LOP3.LUT R16, R18, R16, R17, 0x96, !PT ;  /* 0x0000001012107212 */ /* 0x004fc800078e9611 */
[----:B---3--:R-:W-:Y:S02]  /*2eb0*/  LOP3.LUT R12, R12, R16, R19, 0x96, !PT ;  /* 0x000000100c0c7212 */ /* 0x008fe400078e9613 */
[----:B------:R-:W2:Y:S02]  /*2ec0*/  LDL.128 R16, [R1+0x2a0] ;  /* 0x0002a00001107983 */ /* 0x000ea40000100c00 */
[----:B------:R-:W-:-:S04]  /*2ed0*/  LOP3.LUT R12, R14, R12, R13, 0x96, !PT ;  /* 0x0000000c0e0c7212 */ /* 0x000fc800078e960d */
[----:B--2---:R-:W-:-:S04]  /*2ee0*/  LOP3.LUT R12, R16, R12, R15, 0x96, !PT ;  /* 0x0000000c100c7212 */ /* 0x004fc800078e960f */
[----:B------:R-:W-:-:S04]  /*2ef0*/  LOP3.LUT R12, R18, R12, R17, 0x96, !PT ;  /* 0x0000000c120c7212 */ /* 0x000fc800078e9611 */
[----:B----4-:R-:W-:Y:S02]  /*2f00*/  LOP3.LUT R12, R20, R12, R19, 0x96, !PT ;  /* 0x0000000c140c7212 */ /* 0x010fe400078e9613 */
[----:B------:R-:W2:Y:S02]  /*2f10*/  LDL.128 R16, [R1+0x2d0] ;  /* 0x0002d00001107983 */ /* 0x000ea40000100c00 */
[----:B------:R-:W-:Y:S02]  /*2f20*/  LOP3.LUT R22, R22, R12, R21, 0x96, !PT ;  /* 0x0000000c16167212 */ /* 0x000fe400078e9615 */
[----:B------:R-:W3:Y:S02]  /*2f30*/  LDL.128 R12, [R1+0x2c0] ;  /* 0x0002c000010c7983 */ /* 0x000ee40000100c00 */
[----:B---3--:R-:W-:-:S04]  /*2f40*/  LOP3.LUT R12, R14, R12, R13, 0x96, !PT ;  /* 0x0000000c0e0c7212 */ /* 0x008fc800078e960d */
[----:B--2---:R-:W-:Y:S02]  /*2f50*/  LOP3.LUT R16, R16, R12, R15, 0x96, !PT ;  /* 0x0000000c10107212 */ /* 0x004fe400078e960f */
[----:B------:R-:W2:Y:S02]  /*2f60*/  LDL.128 R12, [R1+0x2e0] ;  /* 0x0002e000010c7983 */ /* 0x000ea40000100c00 */
[----:B------:R-:W-:-:S04]  /*2f70*/  LOP3.LUT R16, R18, R16, R17, 0x96, !PT ;  /* 0x0000001012107212 */ /* 0x000fc800078e9611 */
[----:B--2---:R-:W-:Y:S02]  /*2f80*/  LOP3.LUT R12, R12, R16, R19, 0x96, !PT ;  /* 0x000000100c0c7212 */ /* 0x004fe400078e9613 */
[----:B------:R-:W2:Y:S02]  /*2f90*/  LDL.128 R16, [R1+0x2f0] ;  /* 0x0002f00001107983 */ /* 0x000ea40000100c00 */
[----:B------:R-:W-:Y:S02]  /*2fa0*/  LOP3.LUT R12, R14, R12, R13, 0x96, !PT ;  /* 0x0000000c0e0c7212 */ /* 0x000fe400078e960d */
[----:B------:R-:W-:Y:S02]  /*2fb0*/  LOP3.LUT R2, R42, R43, RZ, 0x3c, !PT ;  /* 0x0000002b2a027212 */ /* 0x000fe400078e3cff */
[----:B------:R-:W3:Y:S01]  /*2fc0*/  LDL.128 R40, [R1+0x310] ;  /* 0x0003100001287983 */ /* 0x000ee20000100c00 */
[----:B--2---:R-:W-:-:S04]  /*2fd0*/  LOP3.LUT R12, R16, R12, R15, 0x96, !PT ;  /* 0x0000000c100c7212 */ /* 0x004fc800078e960f */
[----:B------:R-:W-:Y:S02]  /*2fe0*/  LOP3.LUT R18, R18, R12, R17, 0x96, !PT ;  /* 0x0000000c12127212 */ /* 0x000fe400078e9611 */
[----:B------:R-:W2:Y:S02]  /*2ff0*/  LDL.128 R12, [R1+0x300] ;  /* 0x00030000010c7983 */ /* 0x000ea40000100c00 */
[----:B--2---:R-:W-:-:S04]  /*3000*/  LOP3.LUT R12, R14, R12, R13, 0x96, !PT ;  /* 0x0000000c0e0c7212 */ /* 0x004fc800078e960d */
[----:B---3--:R-:W-:Y:S02]  /*3010*/  LOP3.LUT R40, R40, R12, R15, 0x96, !PT ;  /* 0x0000000c28287212 */ /* 0x008fe400078e960f */
[----:B------:R-:W2:Y:S02]  /*3020*/  LDL.128 R12, [R1+0x320] ;  /* 0x00032000010c7983 */ /* 0x000ea40000100c00 */
[----:B------:R-:W-:-:S04]  /*3030*/  LOP3.LUT R40, R42, R40, R41, 0x96, !PT ;  /* 0x000000282a287212 */ /* 0x000fc800078e9629 */
[----:B--2---:R-:W-:Y:S02]  /*3040*/  LOP3.LUT R12, R12, R40, R43, 0x96, !PT ;  /* 0x000000280c0c7212 */ /* 0x004fe400078e962b */
[----:B------:R-:W2:Y:S02]  /*3050*/  LDL.128 R40, [R1+0x330] ;  /* 0x0003300001287983 */ /* 0x000ea40000100c00 */
[----:B------:R-:W-:Y:S02]  /*3060*/  LOP3.LUT R12, R14, R12, R13, 0x96, !PT ;  /* 0x0000000c0e0c7212 */ /* 0x000fe400078e960d */
[----:B------:R-:W-:-:S04]  /*3070*/  LOP3.LUT R34, R34, R32, R33, 0x96, !PT ;  /* 0x0000002022227212 */ /* 0x000fc800078e9621 */
        /* <DEDUP_REMOVED lines=12> */
[----:B------:R-:W-:Y:S02]  /*3140*/  LOP3.LUT R6, R6, R4, R5, 0x96, !PT ;  /* 0x0000000406067212 */ /* 0x000fe400078e9605 */
[----:B------:R-:W-:Y:S02]  /*3150*/  LOP3.LUT R26, R26, R24, R25, 0x96, !PT ;  /* 0x000000181a1a7212 */ /* 0x000fe400078e9619 */
[----:B------:R-:W-:-:S02]  /*3160*/  LOP3.LUT R10, R10, R8, R9, 0x96, !PT ;  /* 0x000000080a0a7212 */ /* 0x000fc400078e9609 */
[----:B------:R-:W-:Y:S02]  /*3170*/  LOP3.LUT R17, R6, R7, RZ, 0x3c, !PT ;  /* 0x0000000706117212 */ /* 0x000fe400078e3cff */
[----:B------:R-:W3:Y:S01]  /*3180*/  LDL.128 R4, [R1+0x3c0] ;  /* 0x0003c00001047983 */ /* 0x000ee20000100c00 */
[----:B------:R-:W-:Y:S02]  /*3190*/  LOP3.LUT R16, R26, R27, RZ, 0x3c, !PT ;  /* 0x0000001b1a107212 */ /* 0x000fe400078e3cff */
[----:B------:R-:W-:Y:S01]  /*31a0*/  LOP3.LUT R20, R10, R11, RZ, 0x3c, !PT ;  /* 0x0000000b0a147212 */ /* 0x000fe200078e3cff */
[----:B------:R-:W4:Y:S04]  /*31b0*/  LDL.128 R24, [R1+0x390] ;  /* 0x0003900001187983 */ /* 0x000f280000100c00 */
[----:B------:R-:W5:Y:S01]  /*31c0*/  LDL.128 R8, [R1+0x3d0] ;  /* 0x0003d00001087983 */ /* 0x000f620000100c00 */
[----:B--2---:R-:W-:-:S04]  /*31d0*/  LOP3.LUT R12, R32, R12, R15, 0x96, !PT ;  /* 0x0000000c200c7212 */ /* 0x004fc800078e960f */
[----:B------:R-:W-:Y:S02]  /*31e0*/  LOP3.LUT R34, R34, R12, R33, 0x96, !PT ;  /* 0x0000000c22227212 */ /* 0x000fe400078e9621 */
[----:B------:R-:W2:Y:S01]  /*31f0*/  LDL.128 R12, [R1+0x380] ;  /* 0x00038000010c7983 */ /* 0x000ea20000100c00 */
[----:B---3--:R-:W-:-:S04]  /*3200*/  LOP3.LUT R4, R6, R4, R5, 0x96, !PT ;  /* 0x0000000406047212 */ /* 0x008fc800078e9605 */
[----:B-----5:R-:W-:Y:S02]  /*3210*/  LOP3.LUT R8, R8, R4, R7, 0x96, !PT ;  /* 0x0000000408087212 */ /* 0x020fe400078e9607 */
[----:B------:R-:W3:Y:S01]  /*3220*/  LDL.128 R4, [R1+0x3e0] ;  /* 0x0003e00001047983 */ /* 0x000ee20000100c00 */
[----:B--2---:R-:W-:-:S04]  /*3230*/  LOP3.LUT R12, R14, R12, R13, 0x96, !PT ;  /* 0x0000000c0e0c7212 */ /* 0x004fc800078e960d */
[----:B----4-:R-:W-:Y:S02]  /*3240*/  LOP3.LUT R24, R24, R12, R15, 0x96, !PT ;  /* 0x0000000c18187212 */ /* 0x010fe400078e960f */
[----:B------:R-:W2:Y:S01]  /*3250*/  LDL.128 R12, [R1+0x3a0] ;  /* 0x0003a000010c7983 */ /* 0x000ea20000100c00 */
[----:B------:R-:W-:Y:S02]  /*3260*/  LOP3.LUT R8, R10, R8, R9, 0x96, !PT ;  /* 0x000000080a087212 */ /* 0x000fe400078e9609 */
[----:B------:R-:W-:Y:S02]  /*3270*/  LOP3.LUT R24, R26, R24, R25, 0x96, !PT ;  /* 0x000000181a187212 */ /* 0x000fe400078e9619 */
[----:B---3--:R-:W-:Y:S02]  /*3280*/  LOP3.LUT R4, R4, R8, R11, 0x96, !PT ;  /* 0x0000000804047212 */ /* 0x008fe400078e960b */
[----:B------:R-:W3:Y:S01]  /*3290*/  LDL.128 R8, [R1+0x3f0] ;  /* 0x0003f00001087983 */ /* 0x000ee20000100c00 */
[----:B--2---:R-:W-:-:S03]  /*32a0*/  LOP3.LUT R12, R12, R24, R27, 0x96, !PT ;  /* 0x000000180c0c7212 */ /* 0x004fc600078e961b */
[----:B------:R-:W2:Y:S01]  /*32b0*/  LDL.128 R24, [R1+0x3b0] ;  /* 0x0003b00001187983 */ /* 0x000ea20000100c00 */
[----:B------:R-:W-:Y:S02]  /*32c0*/  LOP3.LUT R4, R6, R4, R5, 0x96, !PT ;  /* 0x0000000406047212 */ /* 0x000fe400078e9605 */
[----:B------:R-:W-:Y:S02]  /*32d0*/  LOP3.LUT R12, R14, R12, R13, 0x96, !PT ;  /* 0x0000000c0e0c7212 */ /* 0x000fe400078e960d */
[----:B---3--:R-:W-:Y:S02]  /*32e0*/  LOP3.LUT R8, R8, R4, R7, 0x96, !PT ;  /* 0x0000000408087212 */ /* 0x008fe400078e9607 */
[----:B------:R-:W3:Y:S01]  /*32f0*/  LDL.128 R4, [R1+0x400] ;  /* 0x0004000001047983 */ /* 0x000ee20000100c00 */
[----:B--2---:R-:W-:-:S04]  /*3300*/  LOP3.LUT R12, R24, R12, R15, 0x96, !PT ;  /* 0x0000000c180c7212 */ /* 0x004fc800078e960f */
[----:B------:R-:W-:Y:S02]  /*3310*/  LOP3.LUT R26, R26, R12, R25, 0x96, !PT ;  /* 0x0000000c1a1a7212 */ /* 0x000fe400078e9619 */
[----:B------:R-:W2:Y:S01]  /*3320*/  LDL.128 R12, [R1+0x410] ;  /* 0x00041000010c7983 */ /* 0x000ea20000100c00 */
[----:B---3--:R-:W-:-:S04]  /*3330*/  LOP3.LUT R4, R6, R4, R5, 0x96, !PT ;  /* 0x0000000406047212 */ /* 0x008fc800078e9605 */
[----:B--2---:R-:W-:Y:S02]  /*3340*/  LOP3.LUT R12, R12, R4, R7, 0x96, !PT ;  /* 0x000000040c0c7212 */ /* 0x004fe400078e9607 */
[----:B------:R-:W2:Y:S01]  /*3350*/  LDL.128 R4, [R1+0x420] ;  /* 0x0004200001047983 */ /* 0x000ea20000100c00 */
[----:B------:R-:W-:Y:S02]  /*3360*/  LOP3.LUT R50, R50, R48, R49, 0x96, !PT ;  /* 0x0000003032327212 */ /* 0x000fe400078e9631 */
[----:B------:R-:W-:Y:S02]  /*3370*/  LOP3.LUT R12, R14, R12, R13, 0x96, !PT ;  /* 0x0000000c0e0c7212 */ /* 0x000fe400078e960d */
[----:B------:R-:W-:-:S04]  /*3380*/  LOP3.LUT R50, R50, R51, RZ, 0x3c, !PT ;  /* 0x0000003332327212 */ /* 0x000fc800078e3cff */
[----:B------:R-:W-:-:S04]  /*3390*/  SHF.R.U32.HI R14, RZ, 0x2, R50 ;  /* 0x00000002ff0e7819 */ /* 0x000fc80000011632 */
[----:B------:R-:W-:Y:S02]  /*33a0*/  LOP3.LUT R14, R14, 0x1, RZ, 0xc0, !PT ;  /* 0x000000010e0e7812 */ /* 0x000fe400078ec0ff */
[----:B------:R-:W-:Y:S02]  /*33b0*/  LOP3.LUT R46, R46, R47, RZ, 0x3c, !PT ;  /* 0x0000002f2e2e7212 */ /* 0x000fe400078e3cff */
[----:B------:R-:W-:Y:S02]  /*33c0*/  LOP3.LUT R18, R18, R19, RZ, 0x3c, !PT ;  /* 0x0000001312127212 */ /* 0x000fe400078e3cff */
[--C-:B------:R-:W-:Y:S02]  /*33d0*/  SHF.R.U32.HI R21, RZ, 0x1, R2.reuse ;  /* 0x00000001ff157819 */ /* 0x100fe40000011602 */
[----:B------:R-:W-:Y:S02]  /*33e0*/  SHF.R.U32.HI R24, RZ, 0x2, R2 ;  /* 0x00000002ff187819 */ /* 0x000fe40000011602 */
[----:B------:R-:W-:-:S02]  /*33f0*/  LOP3.LUT R8, R10, R8, R9, 0x96, !PT ;  /* 0x000000080a087212 */ /* 0x000fc400078e9609 */
[----:B------:R-:W-:Y:S02]  /*3400*/  LOP3.LUT R21, R21, 0x1, RZ, 0xc0, !PT ;  /* 0x0000000115157812 */ /* 0x000fe400078ec0ff */
[----:B------:R-:W-:Y:S02]  /*3410*/  LOP3.LUT R24, R24, 0x1, RZ, 0xc0, !PT ;  /* 0x0000000118187812 */ /* 0x000fe400078ec0ff */
[----:B------:R-:W-:-:S04]  /*3420*/  LOP3.LUT R38, R38, R36, R37, 0x96, !PT ;  /* 0x0000002426267212 */ /* 0x000fc800078e9625 */
[----:B------:R-:W-:-:S04]  /*3430*/  LOP3.LUT R38, R38, R39, RZ, 0x3c, !PT ;  /* 0x0000002726267212 */ /* 0x000fc800078e3cff */
[----:B------:R-:W-:-:S04]  /*3440*/  SHF.R.U32.HI R10, RZ, 0x2, R38 ;  /* 0x00000002ff0a7819 */ /* 0x000fc80000011626 */
[----:B------:R-:W-:Y:S02]  /*3450*/  LOP3.LUT R10, R10, 0x1, RZ, 0xc0, !PT ;  /* 0x000000010a0a7812 */ /* 0x000fe400078ec0ff */
[----:B------:R-:W-:-:S04]  /*3460*/  LOP3.LUT R30, R30, R28, R29, 0x96, !PT ;  /* 0x0000001c1e1e7212 */ /* 0x000fc800078e961d */
[----:B------:R-:W-:Y:S02]  /*3470*/  LOP3.LUT R30, R30, R31, RZ, 0x3c, !PT ;  /* 0x0000001f1e1e7212 */ /* 0x000fe400078e3cff */
[----:B--2---:R-:W-:Y:S02]  /*3480*/  LOP3.LUT R4, R4, R12, R15, 0x96, !PT ;  /* 0x0000000c04047212 */ /* 0x004fe400078e960f */
[----:B------:R-:W-:-:S04]  /*3490*/  SHF.R.U32.HI R12, RZ, 0x1, R50 ;  /* 0x00000001ff0c7819 */ /* 0x000fc80000011632 */
[----:B------:R-:W-:Y:S02]  /*34a0*/  LOP3.LUT R13, R12, 0x1, RZ, 0xc0, !PT ;  /* 0x000000010c0d7812 */ /* 0x000fe400078ec0ff */
[----:B------:R-:W-:-:S04]  /*34b0*/  LOP3.LUT R12, R50, 0x1, RZ, 0xc0, !PT ;  /* 0x00000001320c7812 */ /* 0x000fc800078ec0ff */
[----:B------:R-:W-:Y:S02]  /*34c0*/  IADD3 R12, PT, PT, R14, R12, R13 ;  /* 0x0000000c0e0c7210 */ /* 0x000fe40007ffe00d */
[--C-:B------:R-:W-:Y:S02]  /*34d0*/  SHF.R.U32.HI R13, RZ, 0x3, R50.reuse ;  /* 0x00000003ff0d7819 */ /* 0x100fe40000011632 */
[----:B------:R-:W-:Y:S02]  /*34e0*/  SHF.R.U32.HI R14, RZ, 0x4, R50 ;  /* 0x00000004ff0e7819 */ /* 0x000fe40000011632 */
[----:B------:R-:W-:Y:S02]  /*34f0*/  LOP3.LUT R13, R13, 0x1, RZ, 0xc0, !PT ;  /* 0x000000010d0d7812 */ /* 0x000fe400078ec0ff */
[----:B------:R-:W-:-:S04]  /*3500*/  LOP3.LUT R14, R14, 0x1, RZ, 0xc0, !PT ;  /* 0x000000010e0e7812 */ /* 0x000fc800078ec0ff */
[----:B------:R-:W-:Y:S02]  /*3510*/  IADD3 R12, PT, PT, R14, R12, R13 ;  /* 0x0000000c0e0c7210 */ /* 0x000fe40007ffe00d */
[--C-:B------:R-:W-:Y:S02]  /*3520*/  SHF.R.U32.HI R13, RZ, 0x5, R50.reuse ;  /* 0x00000005ff0d7819 */ /* 0x100fe40000011632 */
[--C-:B------:R-:W-:Y:S02]  /*3530*/  SHF.R.U32.HI R14, RZ, 0x6, R50.reuse ;  /* 0x00000006ff0e7819 */ /* 0x100fe40000011632 */
[----:B------:R-:W-:Y:S02]  /*3540*/  LOP3.LUT R13, R13, 0x1, RZ, 0xc0, !PT ;  /* 0x000000010d0d7812 */ /* 0x000fe400078ec0ff */
[----:B------:R-:W-:Y:S02]  /*3550*/  LOP3.LUT R14, R14, 0x1, RZ, 0xc0, !PT ;  /* 0x000000010e0e7812 */ /* 0x000fe400078ec0ff */
[----:B------:R-:W-:-:S02]  /*3560*/  SHF.R.U32.HI R50, RZ, 0x7, R50 ;  /* 0x00000007ff327819 */ /* 0x000fc40000011632 */
[----:B------:R-:W-:Y:S02]  /*3570*/  IADD3 R12, PT, PT, R14, R12, R13 ;  /* 0x0000000c0e0c7210 */ /* 0x000fe40007ffe00d */
        /* <DEDUP_REMOVED lines=22> */
[----:B------:R-:W2:Y:S01]  /*36e0*/  LDL.128 R12, [R1+0x430] ;  /* 0x00043000010c7983 */ /* 0x000ea20000100c00 */
[----:B------:R-:W-:Y:S02]  /*36f0*/  LOP3.LUT R9, R6, R4, R5, 0x96, !PT ;  /* 0x0000000406097212 */ /* 0x000fe400078e9605 */
[--C-:B------:R-:W-:Y:S02]  /*3700*/  SHF.R.U32.HI R5, RZ, 0x3, R2.reuse ;  /* 0x00000003ff057819 */ /* 0x100fe40000011602 */
[----:B------:R-:W-:Y:S02]  /*3710*/  SHF.R.U32.HI R6, RZ, 0x4, R2 ;  /* 0x00000004ff067819 */ /* 0x000fe40000011602 */
[----:B------:R-:W-:Y:S02]  /*3720*/  IADD3 R4, PT, PT, R24, R19, R21 ;  /* 0x0000001318047210 */ /* 0x000fe40007ffe015 */
[----:B------:R-:W-:-:S02]  /*3730*/  LOP3.LUT R5, R5, 0x1, RZ, 0xc0, !PT ;  /* 0x0000000105057812 */ /* 0x000fc400078ec0ff */
        /* <DEDUP_REMOVED lines=9> */
[----:B------:R-:W-:Y:S02]  /*37d0*/  LOP3.LUT R5, R2, 0x1, RZ, 0xc0, !PT ;  /* 0x0000000102057812 */ /* 0x000fe400078ec0ff */
[----:B------:R-:W-:Y:S02]  /*37e0*/  SHF.R.U32.HI R2, RZ, 0x1, R38 ;  /* 0x00000001ff027819 */ /* 0x000fe40000011626 */
[----:B------:R-:W-:Y:S02]  /*37f0*/  IADD3 R4, PT, PT, R6, R4, R5 ;  /* 0x0000000406047210 */ /* 0x000fe40007ffe005 */
[----:B------:R-:W-:-:S02]  /*3800*/  LOP3.LUT R5, R2, 0x1, RZ, 0xc0, !PT ;  /* 0x0000000102057812 */ /* 0x000fc400078ec0ff */
[--C-:B------:R-:W-:Y:S02]  /*3810*/  SHF.R.U32.HI R2, RZ, 0x3, R38.reuse ;  /* 0x00000003ff027819 */ /* 0x100fe40000011626 */
[--C-:B------:R-:W-:Y:S02]  /*3820*/  SHF.R.U32.HI R6, RZ, 0x4, R38.reuse ;  /* 0x00000004ff067819 */ /* 0x100fe40000011626 */
[----:B------:R-:W-:Y:S02]  /*3830*/  IADD3 R4, PT, PT, R10, R4, R5 ;  /* 0x000000040a047210 */ /* 0x000fe40007ffe005 */
[----:B------:R-:W-:Y:S02]  /*3840*/  LOP3.LUT R5, R2, 0x1, RZ, 0xc0, !PT ;  /* 0x0000000102057812 */ /* 0x000fe400078ec0ff */
[----:B------:R-:W-:Y:S02]  /*3850*/  LOP3.LUT R6, R6, 0x1, RZ, 0xc0, !PT ;  /* 0x0000000106067812 */ /* 0x000fe400078ec0ff */
[----:B------:R-:W-:-:S02]  /*3860*/  SHF.R.U32.HI R2, RZ, 0x5, R38 ;  /* 0x00000005ff027819 */ /* 0x000fc40000011626 */
[--C-:B------:R-:W-:Y:S02]  /*3870*/  SHF.R.U32.HI R10, RZ, 0x6, R38.reuse ;  /* 0x00000006ff0a7819 */ /* 0x100fe40000011626 */
[----:B------:R-:W-:Y:S02]  /*3880*/  IADD3 R4, PT, PT, R6, R4, R5 ;  /* 0x0000000406047210 */ /* 0x000fe40007ffe005 */
[----:B------:R-:W-:Y:S02]  /*3890*/  LOP3.LUT R5, R2, 0x1, RZ, 0xc0, !PT ;  /* 0x0000000102057812 */ /* 0x000fe400078ec0ff */
[----:B------:R-:W-:Y:S02]  /*38a0*/  LOP3.LUT R10, R10, 0x1, RZ, 0xc0, !PT ;  /* 0x000000010a0a7812 */ /* 0x000fe400078ec0ff */
[----:B------:R-:W-:Y:S02]  /*38b0*/  SHF.R.U32.HI R38, RZ, 0x7, R38 ;  /* 0x00000007ff267819 */ /* 0x000fe40000011626 */
[----:B------:R-:W-:-:S02]  /*38c0*/  IADD3 R4, PT, PT, R10, R4, R5 ;  /* 0x000000040a047210 */ /* 0x000fc40007ffe005 */
[----:B------:R-:W-:Y:S02]  /*38d0*/  LOP3.LUT R2, R3, 0x1, RZ, 0xc0, !PT ;  /* 0x0000000103027812 */ /* 0x000fe400078ec0ff */
[----:B------:R-:W-:Y:S02]  /*38e0*/  LOP3.LUT R5, R38, 0x1, RZ, 0xc0, !PT ;  /* 0x0000000126057812 */ /* 0x000fe400078ec0ff */
[--C-:B------:R-:W-:Y:S02]  /*38f0*/  SHF.R.U32.HI R6, RZ, 0x1, R3.reuse ;  /* 0x00000001ff067819 */ /* 0x100fe40000011603 */
[----:B------:R-:W-:Y:S02]  /*3900*/  SHF.R.U32.HI R10, RZ, 0x2, R3 ;  /* 0x00000002ff0a7819 */ /* 0x000fe40000011603 */
[----:B------:R-:W-:Y:S02]  /*3910*/  IADD3 R2, PT, PT, R2, R4, R5 ;  /* 0x0000000402027210 */ /* 0x000fe40007ffe005 */
[----:B------:R-:W-:-:S02]  /*3920*/  LOP3.LUT R5, R6, 0x1, RZ, 0xc0, !PT ;  /* 0x0000000106057812 */ /* 0x000fc400078ec0ff */
[----:B------:R-:W-:Y:S02]  /*3930*/  LOP3.LUT R10, R10, 0x1, RZ, 0xc0, !PT ;  /* 0x000000010a0a7812 */ /* 0x000fe400078ec0ff */
[--C-:B------:R-:W-:Y:S02]  /*3940*/  SHF.R.U32.HI R4, RZ, 0x3, R3.reuse ;  /* 0x00000003ff047819 */ /* 0x100fe40000011603 */
[----:B------:R-:W-:Y:S02]  /*3950*/  SHF.R.U32.HI R6, RZ, 0x4, R3 ;  /* 0x00000004ff067819 */ /* 0x000fe40000011603 */
[----:B------:R-:W-:Y:S02]  /*3960*/  IADD3 R2, PT, PT, R10, R2, R5 ;  /* 0x000000020a027210 */ /* 0x000fe40007ffe005 */
[----:B------:R-:W-:Y:S02]  /*3970*/  LOP3.LUT R5, R4, 0x1, RZ, 0xc0, !PT ;  /* 0x0000000104057812 */ /* 0x000fe400078ec0ff */
[----:B------:R-:W-:-:S02]  /*3980*/  LOP3.LUT R6, R6, 0x1, RZ, 0xc0, !PT ;  /* 0x0000000106067812 */ /* 0x000fc400078ec0ff */
[--C-:B------:R-:W-:Y:S02]  /*3990*/  SHF.R.U32.HI R4, RZ, 0x5, R3.reuse ;  /* 0x00000005ff047819 */ /* 0x100fe40000011603 */
[----:B------:R-:W-:Y:S02]  /*39a0*/  SHF.R.U32.HI R10, RZ, 0x6, R3 ;  /* 0x00000006ff0a7819 */ /* 0x000fe40000011603 */
[----:B------:R-:W-:Y:S02]  /*39b0*/  IADD3 R2, PT, PT, R6, R2, R5 ;  /* 0x0000000206027210 */ /* 0x000fe40007ffe005 */
[----:B------:R-:W-:Y:S02]  /*39c0*/  LOP3.LUT R5, R4, 0x1, RZ, 0xc0, !PT ;  /* 0x0000000104057812 */ /* 0x000fe400078ec0ff */
[----:B------:R-:W-:Y:S02]  /*39d0*/  LOP3.LUT R10, R10, 0x1, RZ, 0xc0, !PT ;  /* 0x000000010a0a7812 */ /* 0x000fe400078ec0ff */
[----:B------:R-:W-:-:S02]  /*39e0*/  SHF.R.U32.HI R3, RZ, 0x7, R3 ;  /* 0x00000007ff037819 */ /* 0x000fc40000011603 */
[----:B------:R-:W-:Y:S02]  /*39f0*/  IADD3 R2, PT, PT, R10, R2, R5 ;  /* 0x000000020a027210 */ /* 0x000fe40007ffe005 */
[----:B------:R-:W-:Y:S02]  /*3a00*/  LOP3.LUT R4, R30, 0x1, RZ, 0xc0, !PT ;  /* 0x000000011e047812 */ /* 0x000fe400078ec0ff */
[----:B------:R-:W-:Y:S02]  /*3a10*/  LOP3.LUT R3, R3, 0x1, RZ, 0xc0, !PT ;  /* 0x0000000103037812 */ /* 0x000fe400078ec0ff */
[--C-:B------:R-:W-:Y:S02]  /*3a20*/  SHF.R.U32.HI R5, RZ, 0x1, R30.reuse ;  /* 0x00000001ff057819 */ /* 0x100fe4000001161e */
        /* <DEDUP_REMOVED lines=14> */
[----:B------:R-:W-:Y:S02]  /*3b10*/  SHF.R.U32.HI R30, RZ, 0x7, R30 ;  /* 0x00000007ff1e7819 */ /* 0x000fe4000001161e */
[----:B------:R-:W-:Y:S02]  /*3b20*/  IADD3 R2, PT, PT, R6, R2, R5 ;  /* 0x0000000206027210 */ /* 0x000fe40007ffe005 */
[----:B------:R-:W-:Y:S02]  /*3b30*/  LOP3.LUT R4, R16, 0x1, RZ, 0xc0, !PT ;  /* 0x0000000110047812 */ /* 0x000fe400078ec0ff */
[----:B------:R-:W-:Y:S02]  /*3b40*/  LOP3.LUT R3, R30, 0x1, RZ, 0xc0, !PT ;  /* 0x000000011e037812 */ /* 0x000fe400078ec0ff */
[--C-:B------:R-:W-:Y:S02]  /*3b50*/  SHF.R.U32.HI R5, RZ, 0x1, R16.reuse ;  /* 0x00000001ff057819 */ /* 0x100fe40000011610 */
        /* <DEDUP_REMOVED lines=14> */
[----:B------:R-:W-:Y:S02]  /*3c40*/  SHF.R.U32.HI R16, RZ, 0x7, R16 ;  /* 0x00000007ff107819 */ /* 0x000fe40000011610 */
[----:B------:R-:W-:Y:S02]  /*3c50*/  IADD3 R2, PT, PT, R6, R2, R5 ;  /* 0x0000000206027210 */ /* 0x000fe40007ffe005 */
[----:B------:R-:W-:Y:S02]  /*3c60*/  LOP3.LUT R4, R17, 0x1, RZ, 0xc0, !PT ;  /* 0x0000000111047812 */ /* 0x000fe400078ec0ff */
[----:B------:R-:W-:Y:S02]  /*3c70*/  LOP3.LUT R3, R16, 0x1, RZ, 0xc0, !PT ;  /* 0x0000000110037812 */ /* 0x000fe400078ec0ff */
[----:B------:R-:W-:-:S02]  /*3c80*/  SHF.R.U32.HI R5, RZ, 0x1, R17 ;  /* 0x00000001ff057819 */ /* 0x000fc40000011611 */
        /* <DEDUP_REMOVED lines=14> */
[----:B------:R-:W-:Y:S02]  /*3d70*/  SHF.R.U32.HI R17, RZ, 0x7, R17 ;  /* 0x00000007ff117819 */ /* 0x000fe40000011611 */
[----:B------:R-:W-:Y:S02]  /*3d80*/  IADD3 R2, PT, PT, R6, R2, R5 ;  /* 0x0000000206027210 */ /* 0x000fe40007ffe005 */
[----:B------:R-:W-:Y:S02]  /*3d90*/  LOP3.LUT R3, R20, 0x1, RZ, 0xc0, !PT ;  /* 0x0000000114037812 */ /* 0x000fe400078ec0ff */
        /* <DEDUP_REMOVED lines=16> */
[----:B------:R-:W-:Y:S02]  /*3ea0*/  LOP3.LUT R22, R22, R23, RZ, 0x3c, !PT ;  /* 0x0000001716167212 */ /* 0x000fe400078e3cff */
        /* <DEDUP_REMOVED lines=38> */
[----:B------:R-:W-:Y:S02]  /*4110*/  LOP3.LUT R42, R42, R43, RZ, 0x3c, !PT ;  /* 0x0000002b2a2a7212 */ /* 0x000fe400078e3cff */
[----:B------:R-:W-:Y:S02]  /*4120*/  SHF.R.U32.HI R18, RZ, 0x7, R18 ;  /* 0x00000007ff127819 */ /* 0x000fe40000011612 */
        /* <DEDUP_REMOVED lines=18> */
[----:B------:R-:W-:Y:S02]  /*4250*/  LOP3.LUT R34, R34, R35, RZ, 0x3c, !PT ;  /* 0x0000002322227212 */ /* 0x000fe400078e3cff */
        /* <DEDUP_REMOVED lines=19> */
[----:B------:R-:W-:Y:S02]  /*4390*/  LOP3.LUT R26, R26, R27, RZ, 0x3c, !PT ;  /* 0x0000001b1a1a7212 */ /* 0x000fe400078e3cff */
        /* <DEDUP_REMOVED lines=31> */
[----:B--2---:R-:W-:Y:S02]  /*4590*/  LOP3.LUT R7, R12, R9, R7, 0x96, !PT ;  /* 0x000000090c077212 */ /* 0x004fe400078e9607 */
[----:B------:R-:W-:Y:S02]  /*45a0*/  IADD3 R2, PT, PT, R6, R2, R5 ;  /* 0x0000000206027210 */ /* 0x000fe40007ffe005 */
[----:B------:R-:W-:Y:S02]  /*45b0*/  LOP3.LUT R3, R3, 0x1, RZ, 0xc0, !PT ;  /* 0x0000000103037812 */ /* 0x000fe400078ec0ff */
[----:B------:R-:W-:Y:S02]  /*45c0*/  LOP3.LUT R4, R4, 0x1, RZ, 0xc0, !PT ;  /* 0x0000000104047812 */ /* 0x000fe400078ec0ff */
[--C-:B------:R-:W-:Y:S02]  /*45d0*/  SHF.R.U32.HI R5, RZ, 0x5, R8.reuse ;  /* 0x00000005ff057819 */ /* 0x100fe40000011608 */
[----:B------:R-:W-:-:S02]  /*45e0*/  SHF.R.U32.HI R6, RZ, 0x6, R8 ;  /* 0x00000006ff067819 */ /* 0x000fc40000011608 */
[----:B------:R-:W-:Y:S02]  /*45f0*/  LOP3.LUT R14, R14, R7, R13, 0x96, !PT ;  /* 0x000000070e0e7212 */ /* 0x000fe400078e960d */
[----:B------:R-:W-:Y:S02]  /*4600*/  IADD3 R2, PT, PT, R4, R2, R3 ;  /* 0x0000000204027210 */ /* 0x000fe40007ffe003 */
[----:B------:R-:W-:Y:S02]  /*4610*/  LOP3.LUT R5, R5, 0x1, RZ, 0xc0, !PT ;  /* 0x0000000105057812 */ /* 0x000fe400078ec0ff */
[----:B------:R-:W-:Y:S02]  /*4620*/  LOP3.LUT R6, R6, 0x1, RZ, 0xc0, !PT ;  /* 0x0000000106067812 */ /* 0x000fe400078ec0ff */
[----:B------:R-:W-:Y:S02]  /*4630*/  LOP3.LUT R14, R14, R15, RZ, 0x3c, !PT ;  /* 0x0000000f0e0e7212 */ /* 0x000fe400078e3cff */
[----:B------:R-:W-:-:S02]  /*4640*/  SHF.R.U32.HI R8, RZ, 0x7, R8 ;  /* 0x00000007ff087819 */ /* 0x000fc40000011608 */
[----:B------:R-:W-:Y:S02]  /*4650*/  IADD3 R5, PT, PT, R6, R2, R5 ;  /* 0x0000000206057210 */ /* 0x000fe40007ffe005 */
[----:B------:R-:W0:Y:S01]  /*4660*/  LDC.64 R2, c[0x0][0x390] ;  /* 0x0000e400ff027b82 */ /* 0x000e220000000a00 */
        /* <DEDUP_REMOVED lines=13> */
[--C-:B------:R-:W-:Y:S02]  /*4740*/  SHF.R.U32.HI R7, RZ, 0x6, R14.reuse ;  /* 0x00000006ff077819 */ /* 0x100fe4000001160e */
[----:B------:R-:W-:Y:S02]  /*4750*/  IADD3 R4, PT, PT, R8, R4, R5 ;  /* 0x0000000408047210 */ /* 0x000fe40007ffe005 */
[----:B------:R-:W-:Y:S02]  /*4760*/  SHF.R.U32.HI R14, RZ, 0x7, R14 ;  /* 0x00000007ff0e7819 */ /* 0x000fe4000001160e */
[----:B------:R-:W-:-:S02]  /*4770*/  LOP3.LUT R5, R6, 0x1, RZ, 0xc0, !PT ;  /* 0x0000000106057812 */ /* 0x000fc400078ec0ff */
[----:B------:R-:W-:Y:S02]  /*4780*/  LOP3.LUT R7, R7, 0x1, RZ, 0xc0, !PT ;  /* 0x0000000107077812 */ /* 0x000fe400078ec0ff */
[----:B------:R-:W-:Y:S02]  /*4790*/  LOP3.LUT R9, R14, 0x1, RZ, 0xc0, !PT ;  /* 0x000000010e097812 */ /* 0x000fe400078ec0ff */
[----:B------:R-:W-:Y:S01]  /*47a0*/  IADD3 R4, PT, PT, R7, R4, R5 ;  /* 0x0000000407047210 */ /* 0x000fe20007ffe005 */
[----:B0-----:R-:W-:-:S04]  /*47b0*/  IMAD.WIDE R2, R0, 0x4, R2 ;  /* 0x0000000400027825 */ /* 0x001fc800078e0202 */
[----:B------:R-:W-:-:S05]  /*47c0*/  IMAD.IADD R9, R4, 0x1, R9 ;  /* 0x0000000104097824 */ /* 0x000fca00078e0209 */
[----:B------:R-:W-:Y:S01]  /*47d0*/  STG.E desc[UR8][R2.64], R9 ;  /* 0x0000000902007986 */ /* 0x000fe2000c101908 */
[----:B------:R-:W-:Y:S05]  /*47e0*/  EXIT ;  /* 0x000000000000794d */ /* 0x000fea0003800000 */
.L_x_18:
[----:B------:R-:W-:-:S00]  /*47f0*/  BRA `(.L_x_18) ;  /* 0xfffffffc00fc7947 */ /* 0x000fc0000383ffff */
[----:B------:R-:W-:-:S00]  /*4800*/  NOP ;  /* 0x0000000000007918 */ /* 0x000fc00000000000 */
[----:B------:R-:W-:-:S00]  /*4810*/  NOP ;  /* 0x0000000000007918 */ /* 0x000fc00000000000 */
[----:B------:R-:W-:-:S00]  /*4820*/  NOP ;  /* 0x0000000000007918 */ /* 0x000fc00000000000 */
[----:B------:R-:W-:-:S00]  /*4830*/  NOP ;  /* 0x0000000000007918 */ /* 0x000fc00000000000 */
[----:B------:R-:W-:-:S00]  /*4840*/  NOP ;  /* 0x0000000000007918 */ /* 0x000fc00000000000 */
[----:B------:R-:W-:-:S00]  /*4850*/  NOP ;  /* 0x0000000000007918 */ /* 0x000fc00000000000 */
[----:B------:R-:W-:-:S00]  /*4860*/  NOP ;  /* 0x0000000000007918 */ /* 0x000fc00000000000 */
[----:B------:R-:W-:-:S00]  /*4870*/  NOP ;  /* 0x0000000000007918 */ /* 0x000fc00000000000 */
.L_x_19:


//--------------------- .nv.shared.reserved.0     --------------------------
	.section	.nv.shared.reserved.0,"aw",@nobits
	.weak		__nv_reservedSMEM_offset_0_alias
	.size		__nv_reservedSMEM_offset_0_alias, 0, 64
	.other		__nv_reservedSMEM_offset_0_alias,@"STO_CUDA_RESERVED_SHARED STV_DEFAULT"
__nv_reservedSMEM_offset_0_alias:
	.zero		0
	.zero		64


//--------------------- .nv.constant0._Z8knotHashPKhiPi --------------------------
	.section	.nv.constant0._Z8knotHashPKhiPi,"a",@progbits
	.sectionflags	@""
	.align	4
.nv.constant0._Z8knotHashPKhiPi:
	.zero		920


//--------------------- SYMBOLS --------------------------

	.type		.nv.reservedSmem.offset0,@object
	.size		.nv.reservedSmem.offset0,0x4
